	.target	sm_90a

	.elftype	@"ET_EXEC"


//--------------------- .note.nv.tkinfo           --------------------------
	.section	.note.nv.tkinfo,"",@"SHT_NOTE"
	.sectionflags	@"SHF_NOTE_NV_TKINFO"
	.tkinfo
        /*0018*/ 	.word	0x00000002
        /*0030*/ 	.string	""
        /*0030*/ 	.string	"ptxas"
        /*0030*/ 	.string	"Cuda compilation tools, release 13.0, V13.0.88"
        /*0030*/ 	.string	"Build cuda_13.0.r13.0/compiler.36424714_0"
        /*0030*/ 	.string	"-arch sm_90a -m 64 "



//--------------------- .note.nv.cuinfo           --------------------------
	.section	.note.nv.cuinfo,"",@"SHT_NOTE"
	.sectionflags	@"SHF_NOTE_NV_CUINFO"
        /*0018*/ 	.short	0x0002
        /*001a*/ 	.short	0x005a
        /*001c*/ 	.short	0x0082
	.zero		2


//--------------------- .nv.info                  --------------------------
	.section	.nv.info,"",@"SHT_CUDA_INFO"
	.align	4


	//----- nvinfo : EIATTR_REGCOUNT
	.align		4
        /*0000*/ 	.byte	0x04, 0x2f
        /*0002*/ 	.short	(.L_15 - .L_14)
	.align		4
.L_14:
        /*0004*/ 	.word	index@(_ZN7cutlass13device_kernelINS_4gemm6kernel13GemmUniversalIN4cute5tupleIJiiiiEEENS1_10collective13CollectiveMmaINS1_34MainloopSm90TmaGmmaWarpSpecializedILi4ENS5_IJNS4_1CILi1EEESB_SB_EEENS1_35KernelTmaWarpSpecializedCooperativeEEENS5_IJNSA_ILi128EEENSA_ILi256EEENSA_ILi64EEEEEENS_6half_tENS5_IJSB_llEEESJ_NS5_IJlSB_lEEENS4_8TiledMMAINS4_8MMA_AtomIJNS4_4SM904GMMA26MMA_64x256x16_F32F16F16_SSILNSP_5MajorE1ELSR_0ELNSP_7ScaleInE1ELSS_1EEEEEENS4_6LayoutINS5_IJNSA_ILi2EEESB_SB_EEENS5_IJSB_NSA_ILi0EEESY_EEEEENS5_IJNS4_10UnderscoreES11_S11_EEEEENS4_13SM90_TMA_LOADENS4_14ComposedLayoutINS4_7SwizzleILi3ELi4ELi3EEENS4_18smem_ptr_flag_bitsILi16EEENSV_INS5_IJSH_NSA_ILi8EEEEEENS5_IJSB_SH_EEEEEEEvNS4_8identityES14_NS15_IS17_S19_NSV_INS5_IJS1A_SH_EEENS5_IJSH_SB_EEEEEEEvS1F_EENS_8epilogue10collective6detail29Sm90TmaWarpSpecializedAdapterINS1M_15DefaultEpilogueISJ_SL_SL_NS1L_6thread17LinearCombinationISJ_Li1EffLNS1Q_9ScaleType4KindE0ELNS_15FloatRoundStyleE2ESJ_EENS1_15EpilogueDefaultEEEEEvvEEEEvNT_6ParamsE)
        /*0008*/ 	.word	0x000000a8


	//----- nvinfo : EIATTR_FRAME_SIZE
	.align		4
.L_15:
        /*000c*/ 	.byte	0x04, 0x11
        /*000e*/ 	.short	(.L_17 - .L_16)
	.align		4
.L_16:
        /*0010*/ 	.word	index@(_ZN7cutlass13device_kernelINS_4gemm6kernel13GemmUniversalIN4cute5tupleIJiiiiEEENS1_10collective13CollectiveMmaINS1_34MainloopSm90TmaGmmaWarpSpecializedILi4ENS5_IJNS4_1CILi1EEESB_SB_EEENS1_35KernelTmaWarpSpecializedCooperativeEEENS5_IJNSA_ILi128EEENSA_ILi256EEENSA_ILi64EEEEEENS_6half_tENS5_IJSB_llEEESJ_NS5_IJlSB_lEEENS4_8TiledMMAINS4_8MMA_AtomIJNS4_4SM904GMMA26MMA_64x256x16_F32F16F16_SSILNSP_5MajorE1ELSR_0ELNSP_7ScaleInE1ELSS_1EEEEEENS4_6LayoutINS5_IJNSA_ILi2EEESB_SB_EEENS5_IJSB_NSA_ILi0EEESY_EEEEENS5_IJNS4_10UnderscoreES11_S11_EEEEENS4_13SM90_TMA_LOADENS4_14ComposedLayoutINS4_7SwizzleILi3ELi4ELi3EEENS4_18smem_ptr_flag_bitsILi16EEENSV_INS5_IJSH_NSA_ILi8EEEEEENS5_IJSB_SH_EEEEEEEvNS4_8identityES14_NS15_IS17_S19_NSV_INS5_IJS1A_SH_EEENS5_IJSH_SB_EEEEEEEvS1F_EENS_8epilogue10collective6detail29Sm90TmaWarpSpecializedAdapterINS1M_15DefaultEpilogueISJ_SL_SL_NS1L_6thread17LinearCombinationISJ_Li1EffLNS1Q_9ScaleType4KindE0ELNS_15FloatRoundStyleE2ESJ_EENS1_15EpilogueDefaultEEEEEvvEEEEvNT_6ParamsE)
        /*0014*/ 	.word	0x00000000


	//----- nvinfo : EIATTR_MIN_STACK_SIZE
	.align		4
.L_17:
        /*0018*/ 	.byte	0x04, 0x12
        /*001a*/ 	.short	(.L_19 - .L_18)
	.align		4
.L_18:
        /*001c*/ 	.word	index@(_ZN7cutlass13device_kernelINS_4gemm6kernel13GemmUniversalIN4cute5tupleIJiiiiEEENS1_10collective13CollectiveMmaINS1_34MainloopSm90TmaGmmaWarpSpecializedILi4ENS5_IJNS4_1CILi1EEESB_SB_EEENS1_35KernelTmaWarpSpecializedCooperativeEEENS5_IJNSA_ILi128EEENSA_ILi256EEENSA_ILi64EEEEEENS_6half_tENS5_IJSB_llEEESJ_NS5_IJlSB_lEEENS4_8TiledMMAINS4_8MMA_AtomIJNS4_4SM904GMMA26MMA_64x256x16_F32F16F16_SSILNSP_5MajorE1ELSR_0ELNSP_7ScaleInE1ELSS_1EEEEEENS4_6LayoutINS5_IJNSA_ILi2EEESB_SB_EEENS5_IJSB_NSA_ILi0EEESY_EEEEENS5_IJNS4_10UnderscoreES11_S11_EEEEENS4_13SM90_TMA_LOADENS4_14ComposedLayoutINS4_7SwizzleILi3ELi4ELi3EEENS4_18smem_ptr_flag_bitsILi16EEENSV_INS5_IJSH_NSA_ILi8EEEEEENS5_IJSB_SH_EEEEEEEvNS4_8identityES14_NS15_IS17_S19_NSV_INS5_IJS1A_SH_EEENS5_IJSH_SB_EEEEEEEvS1F_EENS_8epilogue10collective6detail29Sm90TmaWarpSpecializedAdapterINS1M_15DefaultEpilogueISJ_SL_SL_NS1L_6thread17LinearCombinationISJ_Li1EffLNS1Q_9ScaleType4KindE0ELNS_15FloatRoundStyleE2ESJ_EENS1_15EpilogueDefaultEEEEEvvEEEEvNT_6ParamsE)
        /*0020*/ 	.word	0x00000000
.L_19:


//--------------------- .nv.compat                --------------------------
	.section	.nv.compat,"",@"SHT_CUDA_COMPAT_INFO"
	.align	4
        /*0000*/ 	.byte	0x02, 0x09, 0x01, 0x00, 0x02, 0x02, 0x04, 0x00, 0x02, 0x05, 0x05, 0x00, 0x03, 0x07, 0x01, 0x01
        /*0010*/ 	.byte	0x02, 0x03, 0x01, 0x00, 0x02, 0x06, 0x01, 0x00, 0x04, 0x0b, 0x08, 0x00, 0x00, 0x00, 0x00, 0x00
        /*0020*/ 	.byte	0x00, 0x00, 0x00, 0x00


//--------------------- .nv.info._ZN7cutlass13device_kernelINS_4gemm6kernel13GemmUniversalIN4cute5tupleIJiiiiEEENS1_10collective13CollectiveMmaINS1_34MainloopSm90TmaGmmaWarpSpecializedILi4ENS5_IJNS4_1CILi1EEESB_SB_EEENS1_35KernelTmaWarpSpecializedCooperativeEEENS5_IJNSA_ILi128EEENSA_ILi256EEENSA_ILi64EEEEEENS_6half_tENS5_IJSB_llEEESJ_NS5_IJlSB_lEEENS4_8TiledMMAINS4_8MMA_AtomIJNS4_4SM904GMMA26MMA_64x256x16_F32F16F16_SSILNSP_5MajorE1ELSR_0ELNSP_7ScaleInE1ELSS_1EEEEEENS4_6LayoutINS5_IJNSA_ILi2EEESB_SB_EEENS5_IJSB_NSA_ILi0EEESY_EEEEENS5_IJNS4_10UnderscoreES11_S11_EEEEENS4_13SM90_TMA_LOADENS4_14ComposedLayoutINS4_7SwizzleILi3ELi4ELi3EEENS4_18smem_ptr_flag_bitsILi16EEENSV_INS5_IJSH_NSA_ILi8EEEEEENS5_IJSB_SH_EEEEEEEvNS4_8identityES14_NS15_IS17_S19_NSV_INS5_IJS1A_SH_EEENS5_IJSH_SB_EEEEEEEvS1F_EENS_8epilogue10collective6detail29Sm90TmaWarpSpecializedAdapterINS1M_15DefaultEpilogueISJ_SL_SL_NS1L_6thread17LinearCombinationISJ_Li1EffLNS1Q_9ScaleType4KindE0ELNS_15FloatRoundStyleE2ESJ_EENS1_15EpilogueDefaultEEEEEvvEEEEvNT_6ParamsE --------------------------
	.section	.nv.info._ZN7cutlass13device_kernelINS_4gemm6kernel13GemmUniversalIN4cute5tupleIJiiiiEEENS1_10collective13CollectiveMmaINS1_34MainloopSm90TmaGmmaWarpSpecializedILi4ENS5_IJNS4_1CILi1EEESB_SB_EEENS1_35KernelTmaWarpSpecializedCooperativeEEENS5_IJNSA_ILi128EEENSA_ILi256EEENSA_ILi64EEEEEENS_6half_tENS5_IJSB_llEEESJ_NS5_IJlSB_lEEENS4_8TiledMMAINS4_8MMA_AtomIJNS4_4SM904GMMA26MMA_64x256x16_F32F16F16_SSILNSP_5MajorE1ELSR_0ELNSP_7ScaleInE1ELSS_1EEEEEENS4_6LayoutINS5_IJNSA_ILi2EEESB_SB_EEENS5_IJSB_NSA_ILi0EEESY_EEEEENS5_IJNS4_10UnderscoreES11_S11_EEEEENS4_13SM90_TMA_LOADENS4_14ComposedLayoutINS4_7SwizzleILi3ELi4ELi3EEENS4_18smem_ptr_flag_bitsILi16EEENSV_INS5_IJSH_NSA_ILi8EEEEEENS5_IJSB_SH_EEEEEEEvNS4_8identityES14_NS15_IS17_S19_NSV_INS5_IJS1A_SH_EEENS5_IJSH_SB_EEEEEEEvS1F_EENS_8epilogue10collective6detail29Sm90TmaWarpSpecializedAdapterINS1M_15DefaultEpilogueISJ_SL_SL_NS1L_6thread17LinearCombinationISJ_Li1EffLNS1Q_9ScaleType4KindE0ELNS_15FloatRoundStyleE2ESJ_EENS1_15EpilogueDefaultEEEEEvvEEEEvNT_6ParamsE,"",@"SHT_CUDA_INFO"
	.sectionflags	@""
	.align	4


	//----- nvinfo : EIATTR_CUDA_API_VERSION
	.align		4
        /*0000*/ 	.byte	0x04, 0x37
        /*0002*/ 	.short	(.L_21 - .L_20)
.L_20:
        /*0004*/ 	.word	0x00000082


	//----- nvinfo : EIATTR_KPARAM_INFO
	.align		4
.L_21:
        /*0008*/ 	.byte	0x04, 0x17
        /*000a*/ 	.short	(.L_23 - .L_22)
.L_22:
        /*000c*/ 	.word	0x00000000
        /*0010*/ 	.short	0x0000
        /*0012*/ 	.short	0x0070
        /*0014*/ 	.byte	0x00, 0xf0, 0x01, 0x10


	//----- nvinfo : EIATTR_SPARSE_MMA_MASK
	.align		4
.L_23:
        /*0018*/ 	.byte	0x03, 0x50
        /*001a*/ 	.short	0x0000


	//----- nvinfo : EIATTR_MAXREG_COUNT
	.align		4
        /*001c*/ 	.byte	0x03, 0x1b
        /*001e*/ 	.short	0x00a8


	//----- nvinfo : EIATTR_NUM_BARRIERS
	.align		4
        /*0020*/ 	.byte	0x02, 0x4c
        /*0022*/ 	.byte	0x01
	.zero		1


	//----- nvinfo : EIATTR_EXTERNS
	.align		4
        /*0024*/ 	.byte	0x04, 0x0f
        /*0026*/ 	.short	(.L_25 - .L_24)


	//   ....[0]....
	.align		4
.L_24:
        /*0028*/ 	.word	index@(__assertfail)


	//----- nvinfo : EIATTR_MERCURY_ISA_VERSION
	.align		4
.L_25:
        /*002c*/ 	.byte	0x03, 0x5f
        /*002e*/ 	.short	0x0101


	//----- nvinfo : EIATTR_INT_WARP_WIDE_INSTR_OFFSETS
	.align		4
        /*0030*/ 	.byte	0x04, 0x31
        /*0032*/ 	.short	(.L_27 - .L_26)


	//   ....[0]....
.L_26:
        /*0034*/ 	.word	0x000003b0


	//   ....[1]....
        /*0038*/ 	.word	0x000003e0


	//   ....[2]....
        /*003c*/ 	.word	0x000004c0


	//----- nvinfo : EIATTR_COOP_GROUP_MASK_REGIDS
	.align		4
.L_27:
        /*0040*/ 	.byte	0x04, 0x29
        /*0042*/ 	.short	(.L_29 - .L_28)


	//   ....[0]....
.L_28:
        /*0044*/ 	.word	0xffffffff


	//   ....[1]....
        /*0048*/ 	.word	0xffffffff


	//   ....[2]....
        /*004c*/ 	.word	0xffffffff


	//   ....[3]....
        /*0050*/ 	.word	0xffffffff


	//   ....[4]....
        /*0054*/ 	.word	0xffffffff


	//----- nvinfo : EIATTR_COOP_GROUP_INSTR_OFFSETS
	.align		4
.L_29:
        /*0058*/ 	.byte	0x04, 0x28
        /*005a*/ 	.short	(.L_31 - .L_30)


	//   ....[0]....
.L_30:
        /*005c*/ 	.word	0x00000060


	//   ....[1]....
        /*0060*/ 	.word	0x00000070


	//   ....[2]....
        /*0064*/ 	.word	0x00000130


	//   ....[3]....
        /*0068*/ 	.word	0x000002c0


	//   ....[4]....
        /*006c*/ 	.word	0x00000f70


	//----- nvinfo : EIATTR_REG_RECONFIG
	.align		4
.L_31:
        /*0070*/ 	.byte	0x01, 0x54
	.zero		2


	//----- nvinfo : EIATTR_SYSCALL_OFFSETS
	.align		4
        /*0074*/ 	.byte	0x04, 0x46
        /*0076*/ 	.short	(.L_33 - .L_32)


	//   ....[0]....
.L_32:
        /*0078*/ 	.word	0x00001130


	//----- nvinfo : EIATTR_MBARRIER_INSTR_OFFSETS
	.align		4
.L_33:
        /*007c*/ 	.byte	0x04, 0x39
        /*007e*/ 	.short	(.L_35 - .L_34)


	//   ....[0]....
.L_34:
        /*0080*/ 	.word	0x00000230
        /*0084*/ 	.word	0x000000ff
        /*0088*/ 	.word	0x00000000
        /*008c*/ 	.short	0x0100
        /*008e*/ 	.byte	0x08
	.zero		1


	//   ....[1]....
        /*0090*/ 	.word	0x00000240
        /*0094*/ 	.word	0x000000ff
        /*0098*/ 	.word	0x00000020
        /*009c*/ 	.short	0x0100
        /*009e*/ 	.byte	0x08
	.zero		1


	//   ....[2]....
        /*00a0*/ 	.word	0x00000250
        /*00a4*/ 	.word	0x000000ff
        /*00a8*/ 	.word	0x00000008
        /*00ac*/ 	.short	0x0100
        /*00ae*/ 	.byte	0x08
	.zero		1


	//   ....[3]....
        /*00b0*/ 	.word	0x00000260
        /*00b4*/ 	.word	0x000000ff
        /*00b8*/ 	.word	0x00000028
        /*00bc*/ 	.short	0x0100
        /*00be*/ 	.byte	0x08
	.zero		1


	//   ....[4]....
        /*00c0*/ 	.word	0x00000270
        /*00c4*/ 	.word	0x000000ff
        /*00c8*/ 	.word	0x00000010
        /*00cc*/ 	.short	0x0100
        /*00ce*/ 	.byte	0x08
	.zero		1


	//   ....[5]....
        /*00d0*/ 	.word	0x00000280
        /*00d4*/ 	.word	0x000000ff
        /*00d8*/ 	.word	0x00000030
        /*00dc*/ 	.short	0x0100
        /*00de*/ 	.byte	0x08
	.zero		1


	//   ....[6]....
        /*00e0*/ 	.word	0x00000290
        /*00e4*/ 	.word	0x000000ff
        /*00e8*/ 	.word	0x00000018
        /*00ec*/ 	.short	0x0100
        /*00ee*/ 	.byte	0x08
	.zero		1


	//   ....[7]....
        /*00f0*/ 	.word	0x000002a0
        /*00f4*/ 	.word	0x000000ff
        /*00f8*/ 	.word	0x00000038
        /*00fc*/ 	.short	0x0100
        /*00fe*/ 	.byte	0x08
	.zero		1


	//   ....[8]....
        /*0100*/ 	.word	0x00000530
        /*0104*/ 	.word	0x000000ff
        /*0108*/ 	.word	0x00000050
        /*010c*/ 	.short	0x0100
        /*010e*/ 	.byte	0x06
	.zero		1


	//   ....[9]....
        /*0110*/ 	.word	0x00000590
        /*0114*/ 	.word	0x000000ff
        /*0118*/ 	.word	0x00000058
        /*011c*/ 	.short	0x0100
        /*011e*/ 	.byte	0x06
	.zero		1


	//   ....[10]....
        /*0120*/ 	.word	0x000011b0
        /*0124*/ 	.word	0x00000003
        /*0128*/ 	.word	0x00000000
        /*012c*/ 	.short	0x010a
        /*012e*/ 	.byte	0x3f
	.zero		1


	//   ....[11]....
        /*0130*/ 	.word	0x000011f0
        /*0134*/ 	.word	0x00000003
        /*0138*/ 	.word	0x00000000
        /*013c*/ 	.short	0x010a
        /*013e*/ 	.byte	0x3f
	.zero		1


	//   ....[12]....
        /*0140*/ 	.word	0x000015b0
        /*0144*/ 	.word	0x000000ff
        /*0148*/ 	.word	0x00000000
        /*014c*/ 	.short	0x010a
        /*014e*/ 	.byte	0x07
	.zero		1


	//   ....[13]....
        /*0150*/ 	.word	0x000015f0
        /*0154*/ 	.word	0x000000ff
        /*0158*/ 	.word	0x00000000
        /*015c*/ 	.short	0x010a
        /*015e*/ 	.byte	0x07
	.zero		1


	//   ....[14]....
        /*0160*/ 	.word	0x00001880
        /*0164*/ 	.word	0x000000ff
        /*0168*/ 	.word	0x00000000
        /*016c*/ 	.short	0x0101
        /*016e*/ 	.byte	0x07
	.zero		1


	//   ....[15]....
        /*0170*/ 	.word	0x00001a60
        /*0174*/ 	.word	0x000000ff
        /*0178*/ 	.word	0x00000000
        /*017c*/ 	.short	0x0101
        /*017e*/ 	.byte	0x04
	.zero		1


	//   ....[16]....
        /*0180*/ 	.word	0x0000a900
        /*0184*/ 	.word	0x0000000c
        /*0188*/ 	.word	0x00000020
        /*018c*/ 	.short	0x010a
        /*018e*/ 	.byte	0x3f
	.zero		1


	//   ....[17]....
        /*0190*/ 	.word	0x0000ad20
        /*0194*/ 	.word	0x00000005
        /*0198*/ 	.word	0x00000058
        /*019c*/ 	.short	0x0101
        /*019e*/ 	.byte	0x3f
	.zero		1


	//   ....[18]....
        /*01a0*/ 	.word	0x0000b420
        /*01a4*/ 	.word	0x00000007
        /*01a8*/ 	.word	0x00000000
        /*01ac*/ 	.short	0x010a
        /*01ae*/ 	.byte	0x3f
	.zero		1


	//   ....[19]....
        /*01b0*/ 	.word	0x0000b4a0
        /*01b4*/ 	.word	0x00000006
        /*01b8*/ 	.word	0x00000000
        /*01bc*/ 	.short	0x010a
        /*01be*/ 	.byte	0x3f
	.zero		1


	//   ....[20]....
        /*01c0*/ 	.word	0x0000b530
        /*01c4*/ 	.word	0x00000007
        /*01c8*/ 	.word	0x00000000
        /*01cc*/ 	.short	0x010a
        /*01ce*/ 	.byte	0x3f
	.zero		1


	//   ....[21]....
        /*01d0*/ 	.word	0x0000b5c0
        /*01d4*/ 	.word	0x00000005
        /*01d8*/ 	.word	0x00000000
        /*01dc*/ 	.short	0x010a
        /*01de*/ 	.byte	0x3f
	.zero		1


	//   ....[22]....
        /*01e0*/ 	.word	0x0000b620
        /*01e4*/ 	.word	0x00000003
        /*01e8*/ 	.word	0x00000000
        /*01ec*/ 	.short	0x010a
        /*01ee*/ 	.byte	0x3f
	.zero		1


	//   ....[23]....
        /*01f0*/ 	.word	0x0000b680
        /*01f4*/ 	.word	0x00000004
        /*01f8*/ 	.word	0x00000000
        /*01fc*/ 	.short	0x010a
        /*01fe*/ 	.byte	0x3f
	.zero		1


	//   ....[24]....
        /*0200*/ 	.word	0x0000b750
        /*0204*/ 	.word	0x0000000c
        /*0208*/ 	.word	0x00000020
        /*020c*/ 	.short	0x010a
        /*020e*/ 	.byte	0x3f
	.zero		1


	//   ....[25]....
        /*0210*/ 	.word	0x0000b820
        /*0214*/ 	.word	0x00000007
        /*0218*/ 	.word	0x00000000
        /*021c*/ 	.short	0x010a
        /*021e*/ 	.byte	0x3f
	.zero		1


	//   ....[26]....
        /*0220*/ 	.word	0x0000b870
        /*0224*/ 	.word	0x00000006
        /*0228*/ 	.word	0x00000000
        /*022c*/ 	.short	0x010a
        /*022e*/ 	.byte	0x3f
	.zero		1


	//   ....[27]....
        /*0230*/ 	.word	0x0000b8c0
        /*0234*/ 	.word	0x00000007
        /*0238*/ 	.word	0x00000000
        /*023c*/ 	.short	0x010a
        /*023e*/ 	.byte	0x3f
	.zero		1


	//----- nvinfo : EIATTR_NUM_MBARRIERS
	.align		4
.L_35:
        /*0240*/ 	.byte	0x03, 0x38
        /*0242*/ 	.short	0x000a


	//----- nvinfo : EIATTR_EXIT_INSTR_OFFSETS
	.align		4
        /*0244*/ 	.byte	0x04, 0x1c
        /*0246*/ 	.short	(.L_37 - .L_36)


	//   ....[0]....
.L_36:
        /*0248*/ 	.word	0x000005e0


	//   ....[1]....
        /*024c*/ 	.word	0x00000ea0


	//   ....[2]....
        /*0250*/ 	.word	0x00009f50


	//   ....[3]....
        /*0254*/ 	.word	0x0000a580


	//   ....[4]....
        /*0258*/ 	.word	0x0000b610


	//----- nvinfo : EIATTR_MAX_THREADS
	.align		4
.L_37:
        /*025c*/ 	.byte	0x04, 0x05
        /*025e*/ 	.short	(.L_39 - .L_38)
.L_38:
        /*0260*/ 	.word	0x00000180
        /*0264*/ 	.word	0x00000001
        /*0268*/ 	.word	0x00000001


	//----- nvinfo : EIATTR_CRS_STACK_SIZE
	.align		4
.L_39:
        /*026c*/ 	.byte	0x04, 0x1e
        /*026e*/ 	.short	(.L_41 - .L_40)
.L_40:
        /*0270*/ 	.word	0x00000000


	//----- nvinfo : EIATTR_CBANK_PARAM_SIZE
	.align		4
.L_41:
        /*0274*/ 	.byte	0x03, 0x19
        /*0276*/ 	.short	0x0470


	//----- nvinfo : EIATTR_PARAM_CBANK
	.align		4
        /*0278*/ 	.byte	0x04, 0x0a
        /*027a*/ 	.short	(.L_43 - .L_42)
	.align		4
.L_42:
        /*027c*/ 	.word	index@(.nv.constant0._ZN7cutlass13device_kernelINS_4gemm6kernel13GemmUniversalIN4cute5tupleIJiiiiEEENS1_10collective13CollectiveMmaINS1_34MainloopSm90TmaGmmaWarpSpecializedILi4ENS5_IJNS4_1CILi1EEESB_SB_EEENS1_35KernelTmaWarpSpecializedCooperativeEEENS5_IJNSA_ILi128EEENSA_ILi256EEENSA_ILi64EEEEEENS_6half_tENS5_IJSB_llEEESJ_NS5_IJlSB_lEEENS4_8TiledMMAINS4_8MMA_AtomIJNS4_4SM904GMMA26MMA_64x256x16_F32F16F16_SSILNSP_5MajorE1ELSR_0ELNSP_7ScaleInE1ELSS_1EEEEEENS4_6LayoutINS5_IJNSA_ILi2EEESB_SB_EEENS5_IJSB_NSA_ILi0EEESY_EEEEENS5_IJNS4_10UnderscoreES11_S11_EEEEENS4_13SM90_TMA_LOADENS4_14ComposedLayoutINS4_7SwizzleILi3ELi4ELi3EEENS4_18smem_ptr_flag_bitsILi16EEENSV_INS5_IJSH_NSA_ILi8EEEEEENS5_IJSB_SH_EEEEEEEvNS4_8identityES14_NS15_IS17_S19_NSV_INS5_IJS1A_SH_EEENS5_IJSH_SB_EEEEEEEvS1F_EENS_8epilogue10collective6detail29Sm90TmaWarpSpecializedAdapterINS1M_15DefaultEpilogueISJ_SL_SL_NS1L_6thread17LinearCombinationISJ_Li1EffLNS1Q_9ScaleType4KindE0ELNS_15FloatRoundStyleE2ESJ_EENS1_15EpilogueDefaultEEEEEvvEEEEvNT_6ParamsE)
        /*0280*/ 	.short	0x0210
        /*0282*/ 	.short	0x0470


	//----- nvinfo : EIATTR_SW_WAR
	.align		4
.L_43:
        /*0284*/ 	.byte	0x04, 0x36
        /*0286*/ 	.short	(.L_45 - .L_44)
.L_44:
        /*0288*/ 	.word	0x00000008
.L_45:


//--------------------- .nv.callgraph             --------------------------
	.section	.nv.callgraph,"",@"SHT_CUDA_CALLGRAPH"
	.align	4
	.sectionentsize	8
	.align		4
        /*0000*/ 	.word	0x00000000
	.align		4
        /*0004*/ 	.word	0xffffffff
	.align		4
        /*0008*/ 	.word	index@(_ZN7cutlass13device_kernelINS_4gemm6kernel13GemmUniversalIN4cute5tupleIJiiiiEEENS1_10collective13CollectiveMmaINS1_34MainloopSm90TmaGmmaWarpSpecializedILi4ENS5_IJNS4_1CILi1EEESB_SB_EEENS1_35KernelTmaWarpSpecializedCooperativeEEENS5_IJNSA_ILi128EEENSA_ILi256EEENSA_ILi64EEEEEENS_6half_tENS5_IJSB_llEEESJ_NS5_IJlSB_lEEENS4_8TiledMMAINS4_8MMA_AtomIJNS4_4SM904GMMA26MMA_64x256x16_F32F16F16_SSILNSP_5MajorE1ELSR_0ELNSP_7ScaleInE1ELSS_1EEEEEENS4_6LayoutINS5_IJNSA_ILi2EEESB_SB_EEENS5_IJSB_NSA_ILi0EEESY_EEEEENS5_IJNS4_10UnderscoreES11_S11_EEEEENS4_13SM90_TMA_LOADENS4_14ComposedLayoutINS4_7SwizzleILi3ELi4ELi3EEENS4_18smem_ptr_flag_bitsILi16EEENSV_INS5_IJSH_NSA_ILi8EEEEEENS5_IJSB_SH_EEEEEEEvNS4_8identityES14_NS15_IS17_S19_NSV_INS5_IJS1A_SH_EEENS5_IJSH_SB_EEEEEEEvS1F_EENS_8epilogue10collective6detail29Sm90TmaWarpSpecializedAdapterINS1M_15DefaultEpilogueISJ_SL_SL_NS1L_6thread17LinearCombinationISJ_Li1EffLNS1Q_9ScaleType4KindE0ELNS_15FloatRoundStyleE2ESJ_EENS1_15EpilogueDefaultEEEEEvvEEEEvNT_6ParamsE)
	.align		4
        /*000c*/ 	.word	index@(__assertfail)
	.align		4
        /*0010*/ 	.word	0x00000000
	.align		4
        /*0014*/ 	.word	0xfffffffe
	.align		4
        /*0018*/ 	.word	0x00000000
	.align		4
        /*001c*/ 	.word	0xfffffffd
	.align		4
        /*0020*/ 	.word	0x00000000
	.align		4
        /*0024*/ 	.word	0xfffffffc


//--------------------- .nv.constant4             --------------------------
	.section	.nv.constant4,"a",@progbits
	.align	8
	.align		8
.nv.constant4:
        /*0000*/ 	.dword	__assertfail
	.align		8
        /*0008*/ 	.dword	__unnamed_1
	.align		8
        /*0010*/ 	.dword	_ZN40_INTERNAL_76dfd084_4_k_cu_6f250f7c_237434cuda3std3__45__cpo5beginE
	.align		8
        /*0018*/ 	.dword	_ZN40_INTERNAL_76dfd084_4_k_cu_6f250f7c_237434cuda3std3__45__cpo3endE
	.align		8
        /*0020*/ 	.dword	_ZN40_INTERNAL_76dfd084_4_k_cu_6f250f7c_237434cuda3std3__45__cpo6cbeginE
	.align		8
        /*0028*/ 	.dword	_ZN40_INTERNAL_76dfd084_4_k_cu_6f250f7c_237434cuda3std3__45__cpo4cendE
	.align		8
        /*0030*/ 	.dword	_ZN40_INTERNAL_76dfd084_4_k_cu_6f250f7c_237434cuda3std3__442_GLOBAL__N__76dfd084_4_k_cu_6f250f7c_237436ignoreE
	.align		8
        /*0038*/ 	.dword	_ZN40_INTERNAL_76dfd084_4_k_cu_6f250f7c_237434cuda3std3__419piecewise_constructE
	.align		8
        /*0040*/ 	.dword	_ZN40_INTERNAL_76dfd084_4_k_cu_6f250f7c_237434cuda3std3__48in_placeE
	.align		8
        /*0048*/ 	.dword	_ZN40_INTERNAL_76dfd084_4_k_cu_6f250f7c_237434cuda3std6ranges3__45__cpo4swapE
	.align		8
        /*0050*/ 	.dword	_ZN40_INTERNAL_76dfd084_4_k_cu_6f250f7c_237434cuda3std6ranges3__45__cpo9iter_moveE
	.align		8
        /*0058*/ 	.dword	_ZN40_INTERNAL_76dfd084_4_k_cu_6f250f7c_237434cute7productE
	.align		8
        /*0060*/ 	.dword	_ZN40_INTERNAL_76dfd084_4_k_cu_6f250f7c_237434cute1_E
	.align		8
        /*0068*/ 	.dword	$str$22
	.align		8
        /*0070*/ 	.dword	$str$23


//--------------------- .text._ZN7cutlass13device_kernelINS_4gemm6kernel13GemmUniversalIN4cute5tupleIJiiiiEEENS1_10collective13CollectiveMmaINS1_34MainloopSm90TmaGmmaWarpSpecializedILi4ENS5_IJNS4_1CILi1EEESB_SB_EEENS1_35KernelTmaWarpSpecializedCooperativeEEENS5_IJNSA_ILi128EEENSA_ILi256EEENSA_ILi64EEEEEENS_6half_tENS5_IJSB_llEEESJ_NS5_IJlSB_lEEENS4_8TiledMMAINS4_8MMA_AtomIJNS4_4SM904GMMA26MMA_64x256x16_F32F16F16_SSILNSP_5MajorE1ELSR_0ELNSP_7ScaleInE1ELSS_1EEEEEENS4_6LayoutINS5_IJNSA_ILi2EEESB_SB_EEENS5_IJSB_NSA_ILi0EEESY_EEEEENS5_IJNS4_10UnderscoreES11_S11_EEEEENS4_13SM90_TMA_LOADENS4_14ComposedLayoutINS4_7SwizzleILi3ELi4ELi3EEENS4_18smem_ptr_flag_bitsILi16EEENSV_INS5_IJSH_NSA_ILi8EEEEEENS5_IJSB_SH_EEEEEEEvNS4_8identityES14_NS15_IS17_S19_NSV_INS5_IJS1A_SH_EEENS5_IJSH_SB_EEEEEEEvS1F_EENS_8epilogue10collective6detail29Sm90TmaWarpSpecializedAdapterINS1M_15DefaultEpilogueISJ_SL_SL_NS1L_6thread17LinearCombinationISJ_Li1EffLNS1Q_9ScaleType4KindE0ELNS_15FloatRoundStyleE2ESJ_EENS1_15EpilogueDefaultEEEEEvvEEEEvNT_6ParamsE --------------------------
	.section	.text._ZN7cutlass13device_kernelINS_4gemm6kernel13GemmUniversalIN4cute5tupleIJiiiiEEENS1_10collective13CollectiveMmaINS1_34MainloopSm90TmaGmmaWarpSpecializedILi4ENS5_IJNS4_1CILi1EEESB_SB_EEENS1_35KernelTmaWarpSpecializedCooperativeEEENS5_IJNSA_ILi128EEENSA_ILi256EEENSA_ILi64EEEEEENS_6half_tENS5_IJSB_llEEESJ_NS5_IJlSB_lEEENS4_8TiledMMAINS4_8MMA_AtomIJNS4_4SM904GMMA26MMA_64x256x16_F32F16F16_SSILNSP_5MajorE1ELSR_0ELNSP_7ScaleInE1ELSS_1EEEEEENS4_6LayoutINS5_IJNSA_ILi2EEESB_SB_EEENS5_IJSB_NSA_ILi0EEESY_EEEEENS5_IJNS4_10UnderscoreES11_S11_EEEEENS4_13SM90_TMA_LOADENS4_14ComposedLayoutINS4_7SwizzleILi3ELi4ELi3EEENS4_18smem_ptr_flag_bitsILi16EEENSV_INS5_IJSH_NSA_ILi8EEEEEENS5_IJSB_SH_EEEEEEEvNS4_8identityES14_NS15_IS17_S19_NSV_INS5_IJS1A_SH_EEENS5_IJSH_SB_EEEEEEEvS1F_EENS_8epilogue10collective6detail29Sm90TmaWarpSpecializedAdapterINS1M_15DefaultEpilogueISJ_SL_SL_NS1L_6thread17LinearCombinationISJ_Li1EffLNS1Q_9ScaleType4KindE0ELNS_15FloatRoundStyleE2ESJ_EENS1_15EpilogueDefaultEEEEEvvEEEEvNT_6ParamsE,"ax",@progbits
	.align	128
.text._ZN7cutlass13device_kernelINS_4gemm6kernel13GemmUniversalIN4cute5tupleIJiiiiEEENS1_10collective13CollectiveMmaINS1_34MainloopSm90TmaGmmaWarpSpecializedILi4ENS5_IJNS4_1CILi1EEESB_SB_EEENS1_35KernelTmaWarpSpecializedCooperativeEEENS5_IJNSA_ILi128EEENSA_ILi256EEENSA_ILi64EEEEEENS_6half_tENS5_IJSB_llEEESJ_NS5_IJlSB_lEEENS4_8TiledMMAINS4_8MMA_AtomIJNS4_4SM904GMMA26MMA_64x256x16_F32F16F16_SSILNSP_5MajorE1ELSR_0ELNSP_7ScaleInE1ELSS_1EEEEEENS4_6LayoutINS5_IJNSA_ILi2EEESB_SB_EEENS5_IJSB_NSA_ILi0EEESY_EEEEENS5_IJNS4_10UnderscoreES11_S11_EEEEENS4_13SM90_TMA_LOADENS4_14ComposedLayoutINS4_7SwizzleILi3ELi4ELi3EEENS4_18smem_ptr_flag_bitsILi16EEENSV_INS5_IJSH_NSA_ILi8EEEEEENS5_IJSB_SH_EEEEEEEvNS4_8identityES14_NS15_IS17_S19_NSV_INS5_IJS1A_SH_EEENS5_IJSH_SB_EEEEEEEvS1F_EENS_8epilogue10collective6detail29Sm90TmaWarpSpecializedAdapterINS1M_15DefaultEpilogueISJ_SL_SL_NS1L_6thread17LinearCombinationISJ_Li1EffLNS1Q_9ScaleType4KindE0ELNS_15FloatRoundStyleE2ESJ_EENS1_15EpilogueDefaultEEEEEvvEEEEvNT_6ParamsE:
        .type           _ZN7cutlass13device_kernelINS_4gemm6kernel13GemmUniversalIN4cute5tupleIJiiiiEEENS1_10collective13CollectiveMmaINS1_34MainloopSm90TmaGmmaWarpSpecializedILi4ENS5_IJNS4_1CILi1EEESB_SB_EEENS1_35KernelTmaWarpSpecializedCooperativeEEENS5_IJNSA_ILi128EEENSA_ILi256EEENSA_ILi64EEEEEENS_6half_tENS5_IJSB_llEEESJ_NS5_IJlSB_lEEENS4_8TiledMMAINS4_8MMA_AtomIJNS4_4SM904GMMA26MMA_64x256x16_F32F16F16_SSILNSP_5MajorE1ELSR_0ELNSP_7ScaleInE1ELSS_1EEEEEENS4_6LayoutINS5_IJNSA_ILi2EEESB_SB_EEENS5_IJSB_NSA_ILi0EEESY_EEEEENS5_IJNS4_10UnderscoreES11_S11_EEEEENS4_13SM90_TMA_LOADENS4_14ComposedLayoutINS4_7SwizzleILi3ELi4ELi3EEENS4_18smem_ptr_flag_bitsILi16EEENSV_INS5_IJSH_NSA_ILi8EEEEEENS5_IJSB_SH_EEEEEEEvNS4_8identityES14_NS15_IS17_S19_NSV_INS5_IJS1A_SH_EEENS5_IJSH_SB_EEEEEEEvS1F_EENS_8epilogue10collective6detail29Sm90TmaWarpSpecializedAdapterINS1M_15DefaultEpilogueISJ_SL_SL_NS1L_6thread17LinearCombinationISJ_Li1EffLNS1Q_9ScaleType4KindE0ELNS_15FloatRoundStyleE2ESJ_EENS1_15EpilogueDefaultEEEEEvvEEEEvNT_6ParamsE,@function
        .size           _ZN7cutlass13device_kernelINS_4gemm6kernel13GemmUniversalIN4cute5tupleIJiiiiEEENS1_10collective13CollectiveMmaINS1_34MainloopSm90TmaGmmaWarpSpecializedILi4ENS5_IJNS4_1CILi1EEESB_SB_EEENS1_35KernelTmaWarpSpecializedCooperativeEEENS5_IJNSA_ILi128EEENSA_ILi256EEENSA_ILi64EEEEEENS_6half_tENS5_IJSB_llEEESJ_NS5_IJlSB_lEEENS4_8TiledMMAINS4_8MMA_AtomIJNS4_4SM904GMMA26MMA_64x256x16_F32F16F16_SSILNSP_5MajorE1ELSR_0ELNSP_7ScaleInE1ELSS_1EEEEEENS4_6LayoutINS5_IJNSA_ILi2EEESB_SB_EEENS5_IJSB_NSA_ILi0EEESY_EEEEENS5_IJNS4_10UnderscoreES11_S11_EEEEENS4_13SM90_TMA_LOADENS4_14ComposedLayoutINS4_7SwizzleILi3ELi4ELi3EEENS4_18smem_ptr_flag_bitsILi16EEENSV_INS5_IJSH_NSA_ILi8EEEEEENS5_IJSB_SH_EEEEEEEvNS4_8identityES14_NS15_IS17_S19_NSV_INS5_IJS1A_SH_EEENS5_IJSH_SB_EEEEEEEvS1F_EENS_8epilogue10collective6detail29Sm90TmaWarpSpecializedAdapterINS1M_15DefaultEpilogueISJ_SL_SL_NS1L_6thread17LinearCombinationISJ_Li1EffLNS1Q_9ScaleType4KindE0ELNS_15FloatRoundStyleE2ESJ_EENS1_15EpilogueDefaultEEEEEvvEEEEvNT_6ParamsE,(.L_x_322 - _ZN7cutlass13device_kernelINS_4gemm6kernel13GemmUniversalIN4cute5tupleIJiiiiEEENS1_10collective13CollectiveMmaINS1_34MainloopSm90TmaGmmaWarpSpecializedILi4ENS5_IJNS4_1CILi1EEESB_SB_EEENS1_35KernelTmaWarpSpecializedCooperativeEEENS5_IJNSA_ILi128EEENSA_ILi256EEENSA_ILi64EEEEEENS_6half_tENS5_IJSB_llEEESJ_NS5_IJlSB_lEEENS4_8TiledMMAINS4_8MMA_AtomIJNS4_4SM904GMMA26MMA_64x256x16_F32F16F16_SSILNSP_5MajorE1ELSR_0ELNSP_7ScaleInE1ELSS_1EEEEEENS4_6LayoutINS5_IJNSA_ILi2EEESB_SB_EEENS5_IJSB_NSA_ILi0EEESY_EEEEENS5_IJNS4_10UnderscoreES11_S11_EEEEENS4_13SM90_TMA_LOADENS4_14ComposedLayoutINS4_7SwizzleILi3ELi4ELi3EEENS4_18smem_ptr_flag_bitsILi16EEENSV_INS5_IJSH_NSA_ILi8EEEEEENS5_IJSB_SH_EEEEEEEvNS4_8identityES14_NS15_IS17_S19_NSV_INS5_IJS1A_SH_EEENS5_IJSH_SB_EEEEEEEvS1F_EENS_8epilogue10collective6detail29Sm90TmaWarpSpecializedAdapterINS1M_15DefaultEpilogueISJ_SL_SL_NS1L_6thread17LinearCombinationISJ_Li1EffLNS1Q_9ScaleType4KindE0ELNS_15FloatRoundStyleE2ESJ_EENS1_15EpilogueDefaultEEEEEvvEEEEvNT_6ParamsE)
        .other          _ZN7cutlass13device_kernelINS_4gemm6kernel13GemmUniversalIN4cute5tupleIJiiiiEEENS1_10collective13CollectiveMmaINS1_34MainloopSm90TmaGmmaWarpSpecializedILi4ENS5_IJNS4_1CILi1EEESB_SB_EEENS1_35KernelTmaWarpSpecializedCooperativeEEENS5_IJNSA_ILi128EEENSA_ILi256EEENSA_ILi64EEEEEENS_6half_tENS5_IJSB_llEEESJ_NS5_IJlSB_lEEENS4_8TiledMMAINS4_8MMA_AtomIJNS4_4SM904GMMA26MMA_64x256x16_F32F16F16_SSILNSP_5MajorE1ELSR_0ELNSP_7ScaleInE1ELSS_1EEEEEENS4_6LayoutINS5_IJNSA_ILi2EEESB_SB_EEENS5_IJSB_NSA_ILi0EEESY_EEEEENS5_IJNS4_10UnderscoreES11_S11_EEEEENS4_13SM90_TMA_LOADENS4_14ComposedLayoutINS4_7SwizzleILi3ELi4ELi3EEENS4_18smem_ptr_flag_bitsILi16EEENSV_INS5_IJSH_NSA_ILi8EEEEEENS5_IJSB_SH_EEEEEEEvNS4_8identityES14_NS15_IS17_S19_NSV_INS5_IJS1A_SH_EEENS5_IJSH_SB_EEEEEEEvS1F_EENS_8epilogue10collective6detail29Sm90TmaWarpSpecializedAdapterINS1M_15DefaultEpilogueISJ_SL_SL_NS1L_6thread17LinearCombinationISJ_Li1EffLNS1Q_9ScaleType4KindE0ELNS_15FloatRoundStyleE2ESJ_EENS1_15EpilogueDefaultEEEEEvvEEEEvNT_6ParamsE,@"STO_CUDA_ENTRY STV_DEFAULT"
_ZN7cutlass13device_kernelINS_4gemm6kernel13GemmUniversalIN4cute5tupleIJiiiiEEENS1_10collective13CollectiveMmaINS1_34MainloopSm90TmaGmmaWarpSpecializedILi4ENS5_IJNS4_1CILi1EEESB_SB_EEENS1_35KernelTmaWarpSpecializedCooperativeEEENS5_IJNSA_ILi128EEENSA_ILi256EEENSA_ILi64EEEEEENS_6half_tENS5_IJSB_llEEESJ_NS5_IJlSB_lEEENS4_8TiledMMAINS4_8MMA_AtomIJNS4_4SM904GMMA26MMA_64x256x16_F32F16F16_SSILNSP_5MajorE1ELSR_0ELNSP_7ScaleInE1ELSS_1EEEEEENS4_6LayoutINS5_IJNSA_ILi2EEESB_SB_EEENS5_IJSB_NSA_ILi0EEESY_EEEEENS5_IJNS4_10UnderscoreES11_S11_EEEEENS4_13SM90_TMA_LOADENS4_14ComposedLayoutINS4_7SwizzleILi3ELi4ELi3EEENS4_18smem_ptr_flag_bitsILi16EEENSV_INS5_IJSH_NSA_ILi8EEEEEENS5_IJSB_SH_EEEEEEEvNS4_8identityES14_NS15_IS17_S19_NSV_INS5_IJS1A_SH_EEENS5_IJSH_SB_EEEEEEEvS1F_EENS_8epilogue10collective6detail29Sm90TmaWarpSpecializedAdapterINS1M_15DefaultEpilogueISJ_SL_SL_NS1L_6thread17LinearCombinationISJ_Li1EffLNS1Q_9ScaleType4KindE0ELNS_15FloatRoundStyleE2ESJ_EENS1_15EpilogueDefaultEEEEEvvEEEEvNT_6ParamsE:
[----:B------:R-:W0:Y:S01]  /*0000*/  LDC R1, c[0x0][0x28] ;  /* 0x00000a00ff017b82 */ /* 0x000e220000000800 */
[----:B------:R-:W1:Y:S01]  /*0010*/  S2R R18, SR_TID.X ;  /* 0x0000000000127919 */ /* 0x000e620000002100 */
[----:B------:R-:W-:Y:S01]  /*0020*/  ELECT P0, URZ, PT ;  /* 0x00000000003f782f */ /* 0x000fe20003800000 */
[----:B------:R-:W-:Y:S01]  /*0030*/  BSSY B0, `(.L_x_0) ;  /* 0x000000f000007945 */ /* 0x000fe20003800000 */
[--C-:B-1----:R-:W-:Y:S02]  /*0040*/  SHF.R.U32.HI R0, RZ, 0x5, R18.reuse ;  /* 0x00000005ff007819 */ /* 0x102fe40000011612 */
[----:B------:R-:W-:-:S03]  /*0050*/  SHF.R.U32.HI R22, RZ, 0x7, R18 ;  /* 0x00000007ff167819 */ /* 0x000fc60000011612 */
[----:B------:R-:W1:Y:S04]  /*0060*/  SHFL.IDX PT, R5, R0, RZ, 0x1f ;  /* 0x00001fff00057589 */ /* 0x000e6800000e0000 */
[----:B------:R2:W3:Y:S01]  /*0070*/  SHFL.IDX PT, R8, R22, RZ, 0x1f ;  /* 0x00001fff16087589 */ /* 0x0004e200000e0000 */
[----:B-1----:R-:W-:-:S13]  /*0080*/  ISETP.NE.OR P0, PT, R5, RZ, !P0 ;  /* 0x000000ff0500720c */ /* 0x002fda0004705670 */
[----:B0-23--:R-:W-:Y:S05]  /*0090*/  @P0 BRA `(.L_x_1) ;  /* 0x0000000000200947 */ /* 0x00dfea0003800000 */
[----:B------:R-:W-:Y:S02]  /*00a0*/  ULDC.64 UR4, c[0x0][0x198] ;  /* 0x0000660000047ab9 */ /* 0x000fe40000000a00 */
[----:B------:R-:W-:Y:S02]  /*00b0*/  UIADD3 UR6, UP0, UR4, 0xf0, URZ ;  /* 0x000000f004067890 */ /* 0x000fe4000ff1e03f */
[----:B------:R-:W-:Y:S02]  /*00c0*/  UIADD3 UR4, UP1, UR4, 0x1f0, URZ ;  /* 0x000001f004047890 */ /* 0x000fe4000ff3e03f */
[----:B------:R-:W-:Y:S02]  /*00d0*/  UIADD3.X UR7, URZ, UR5, URZ, UP0, !UPT ;  /* 0x000000053f077290 */ /* 0x000fe400087fe43f */
[----:B------:R-:W-:-:S07]  /*00e0*/  UIADD3.X UR5, URZ, UR5, URZ, UP1, !UPT ;  /* 0x000000053f057290 */ /* 0x000fce0008ffe43f */
[----:B------:R0:W-:Y:S02]  /*00f0*/  UTMACCTL.PF [UR6] ;  /* 0x00000000060079b9 */ /* 0x0001e40008040000 */
[----:B------:R0:W-:Y:S02]  /*0100*/  UTMACCTL.PF [UR4] ;  /* 0x00000000040079b9 */ /* 0x0001e40008040000 */
[----:B0-----:R-:W-:Y:S01]  /*0110*/  NOP ;  /* 0x0000000000007918 */ /* 0x001fe20000000000 */
.L_x_1:
[----:B------:R-:W-:Y:S05]  /*0120*/  BSYNC B0 ;  /* 0x0000000000007941 */ /* 0x000fea0003800000 */
.L_x_0:
[----:B------:R-:W0:Y:S02]  /*0130*/  SHFL.IDX PT, R2, R0, RZ, 0x1f ;  /* 0x00001fff00027589 */ /* 0x000e2400000e0000 */
[----:B0-----:R-:W-:-:S13]  /*0140*/  ISETP.NE.AND P0, PT, R2, RZ, PT ;  /* 0x000000ff0200720c */ /* 0x001fda0003f05270 */
[----:B------:R-:W-:Y:S05]  /*0150*/  @P0 BRA `(.L_x_2) ;  /* 0x0000000000580947 */ /* 0x000fea0003800000 */
[----:B------:R-:W0:Y:S01]  /*0160*/  S2UR UR8, SR_CgaCtaId ;  /* 0x00000000000879c3 */ /* 0x000e220000008800 */
[----:B------:R-:W-:Y:S01]  /*0170*/  UMOV UR4, 0x400 ;  /* 0x0000040000047882 */ /* 0x000fe20000000000 */
[----:B------:R-:W-:Y:S01]  /*0180*/  UMOV UR5, 0x1 ;  /* 0x0000000100057882 */ /* 0x000fe20000000000 */
[----:B------:R-:W-:Y:S01]  /*0190*/  UMOV UR6, 0x100 ;  /* 0x0000010000067882 */ /* 0x000fe20000000000 */
[----:B------:R-:W-:Y:S01]  /*01a0*/  ELECT P0, URZ, PT ;  /* 0x00000000003f782f */ /* 0x000fe20003800000 */
[----:B------:R-:W-:-:S04]  /*01b0*/  UIADD3 UR6, -UR6, 0x100000, URZ ;  /* 0x0010000006067890 */ /* 0x000fc8000fffe13f */
[----:B------:R-:W-:Y:S02]  /*01c0*/  USHF.L.U32 UR7, UR6, 0xb, URZ ;  /* 0x0000000b06077899 */ /* 0x000fe4000800063f */
[----:B------:R-:W-:Y:S02]  /*01d0*/  USHF.L.U32 UR6, UR6, 0x1, URZ ;  /* 0x0000000106067899 */ /* 0x000fe4000800063f */
[----:B0-----:R-:W-:Y:S02]  /*01e0*/  ULEA UR8, UR8, UR4, 0x18 ;  /* 0x0000000408087291 */ /* 0x001fe4000f8ec03f */
[----:B------:R-:W-:-:S04]  /*01f0*/  UIADD3 UR4, -UR5, 0x100000, URZ ;  /* 0x0010000005047890 */ /* 0x000fc8000fffe13f */
[----:B------:R-:W-:Y:S02]  /*0200*/  USHF.L.U32 UR5, UR4, 0xb, URZ ;  /* 0x0000000b04057899 */ /* 0x000fe4000800063f */
[----:B------:R-:W-:Y:S01]  /*0210*/  USHF.L.U32 UR4, UR4, 0x1, URZ ;  /* 0x0000000104047899 */ /* 0x000fe2000800063f */
[----:B------:R-:W0:Y:S11]  /*0220*/  FENCE.VIEW.ASYNC.S ;  /* 0x00000000000073c6 */ /* 0x000e360000000000 */
[----:B0-----:R0:W1:Y:S01]  /*0230*/  SYNCS.EXCH.64 URZ, [UR8], UR4 ;  /* 0x00000004083f75b2 */ /* 0x0010620008000100 */
[----:B------:R0:W2:Y:S01]  /*0240*/  SYNCS.EXCH.64 URZ, [UR8+0x20], UR6 ;  /* 0x00002006083f75b2 */ /* 0x0000a20008000100 */
[----:B------:R0:W3:Y:S01]  /*0250*/  SYNCS.EXCH.64 URZ, [UR8+0x8], UR4 ;  /* 0x00000804083f75b2 */ /* 0x0000e20008000100 */
[----:B------:R0:W4:Y:S01]  /*0260*/  SYNCS.EXCH.64 URZ, [UR8+0x28], UR6 ;  /* 0x00002806083f75b2 */ /* 0x0001220008000100 */
[----:B------:R0:W0:Y:S01]  /*0270*/  SYNCS.EXCH.64 URZ, [UR8+0x10], UR4 ;  /* 0x00001004083f75b2 */ /* 0x0000220008000100 */
[----:B------:R0:W0:Y:S01]  /*0280*/  SYNCS.EXCH.64 URZ, [UR8+0x30], UR6 ;  /* 0x00003006083f75b2 */ /* 0x0000220008000100 */
[----:B------:R0:W0:Y:S01]  /*0290*/  SYNCS.EXCH.64 URZ, [UR8+0x18], UR4 ;  /* 0x00001804083f75b2 */ /* 0x0000220008000100 */
[----:B------:R0:W0:Y:S01]  /*02a0*/  SYNCS.EXCH.64 URZ, [UR8+0x38], UR6 ;  /* 0x00003806083f75b2 */ /* 0x0000220008000100 */
[----:B------:R-:W-:Y:S01]  /*02b0*/  NOP ;  /* 0x0000000000007918 */ /* 0x000fe20000000000 */
.L_x_2:
[----:B------:R-:W5:Y:S01]  /*02c0*/  SHFL.IDX PT, R0, R0, RZ, 0x1f ;  /* 0x00001fff00007589 */ /* 0x000f6200000e0000 */
[----:B------:R-:W-:Y:S01]  /*02d0*/  ELECT P0, URZ, PT ;  /* 0x00000000003f782f */ /* 0x000fe20003800000 */
[----:B------:R-:W1:Y:S01]  /*02e0*/  LDC R2, c[0x0][0x65c] ;  /* 0x00019700ff027b82 */ /* 0x000e620000000800 */
[----:B------:R-:W-:Y:S01]  /*02f0*/  SHF.R.S32.HI R6, RZ, 0x1f, R5 ;  /* 0x0000001fff067819 */ /* 0x000fe20000011405 */
[----:B------:R-:W2:Y:S01]  /*0300*/  S2R R3, SR_CTAID.Y ;  /* 0x0000000000037919 */ /* 0x000ea20000002600 */
[----:B0-----:R-:W-:Y:S01]  /*0310*/  UMOV UR4, 0x20 ;  /* 0x0000002000047882 */ /* 0x001fe20000000000 */
[----:B------:R-:W-:Y:S01]  /*0320*/  ISETP.NE.AND P2, PT, R8, RZ, PT ;  /* 0x000000ff0800720c */ /* 0x000fe20003f45270 */
[----:B------:R-:W-:Y:S01]  /*0330*/  NOP ;  /* 0x0000000000007918 */ /* 0x000fe20000000000 */
[----:B------:R-:W0:Y:S01]  /*0340*/  S2R R4, SR_CTAID.X ;  /* 0x0000000000047919 */ /* 0x000e220000002500 */
[----:B------:R-:W-:Y:S01]  /*0350*/  LEA.HI R6, R6, R5, RZ, 0x2 ;  /* 0x0000000506067211 */ /* 0x000fe200078f10ff */
[----:B------:R-:W-:Y:S01]  /*0360*/  NOP ;  /* 0x0000000000007918 */ /* 0x000fe20000000000 */
[----:B-----5:R-:W-:-:S02]  /*0370*/  ISETP.NE.OR P0, PT, R0, RZ, !P0 ;  /* 0x000000ff0000720c */ /* 0x020fc40004705670 */
[----:B-1----:R-:W-:-:S04]  /*0380*/  ISETP.NE.AND P3, PT, R2, 0x1, PT ;  /* 0x000000010200780c */ /* 0x002fc80003f65270 */
[----:B------:R-:W-:Y:S02]  /*0390*/  P2R R0, PR, RZ, 0x8 ;  /* 0x00000008ff007803 */ /* 0x000fe40000000000 */
[----:B------:R-:W-:-:S05]  /*03a0*/  LOP3.LUT R0, R6, 0xfffffffc, RZ, 0xc0, !PT ;  /* 0xfffffffc06007812 */ /* 0x000fca00078ec0ff */
[----:B------:R-:W-:Y:S01]  /*03b0*/  VOTEU.ALL UP0, P0 ;  /* 0x00000000003f7886 */ /* 0x000fe20000000000 */
[----:B------:R-:W-:Y:S01]  /*03c0*/  IMAD.IADD R0, R5, 0x1, -R0 ;  /* 0x0000000105007824 */ /* 0x000fe200078e0a00 */
[----:B------:R-:W0:Y:S01]  /*03d0*/  @P3 LDC R17, c[0x0][0x10] ;  /* 0x00000400ff113b82 */ /* 0x000e220000000800 */
[----:B------:R-:W-:Y:S01]  /*03e0*/  VOTEU.ALL UP1, P0 ;  /* 0x00000000003f7886 */ /* 0x000fe20000020000 */
[----:B--2---:R-:W-:Y:S01]  /*03f0*/  @P3 IMAD.MOV.U32 R6, RZ, RZ, R3 ;  /* 0x000000ffff063224 */ /* 0x004fe200078e0003 */
[----:B------:R-:W-:Y:S01]  /*0400*/  @!UP0 UMOV UR6, 0x400 ;  /* 0x0000040000068882 */ /* 0x000fe20000000000 */
[----:B------:R-:W-:-:S04]  /*0410*/  @!UP0 UIADD3 UR4, -UR4, 0x100000, URZ ;  /* 0x0010000004048890 */ /* 0x000fc8000fffe13f */
[----:B------:R-:W-:Y:S02]  /*0420*/  @!UP0 USHF.L.U32 UR5, UR4, 0xb, URZ ;  /* 0x0000000b04058899 */ /* 0x000fe4000800063f */
[----:B------:R-:W-:Y:S01]  /*0430*/  @!UP0 USHF.L.U32 UR4, UR4, 0x1, URZ ;  /* 0x0000000104048899 */ /* 0x000fe2000800063f */
[----:B------:R-:W-:Y:S02]  /*0440*/  @P3 IMAD.MOV.U32 R7, RZ, RZ, RZ ;  /* 0x000000ffff073224 */ /* 0x000fe400078e00ff */
[----:B------:R-:W-:Y:S01]  /*0450*/  IMAD.MOV.U32 R5, RZ, RZ, RZ ;  /* 0x000000ffff057224 */ /* 0x000fe200078e00ff */
[----:B------:R-:W1:Y:S01]  /*0460*/  @!UP0 S2UR UR7, SR_CgaCtaId ;  /* 0x00000000000789c3 */ /* 0x000e620000008800 */
[----:B------:R-:W-:-:S07]  /*0470*/  @P3 IMAD.MOV.U32 R11, RZ, RZ, RZ ;  /* 0x000000ffff0b3224 */ /* 0x000fce00078e00ff */
[----:B------:R-:W2:Y:S01]  /*0480*/  @!P3 LDC R9, c[0x0][0xc] ;  /* 0x00000300ff09bb82 */ /* 0x000ea20000000800 */
[----:B0-----:R-:W-:-:S04]  /*0490*/  @P3 IMAD.WIDE.U32 R16, R4, R17, R6 ;  /* 0x0000001104103225 */ /* 0x001fc800078e0006 */
[----:B------:R-:W-:Y:S01]  /*04a0*/  @P3 IMAD.IADD R17, R17, 0x1, R11 ;  /* 0x0000000111113824 */ /* 0x000fe200078e020b */
[----:B-1----:R-:W-:Y:S01]  /*04b0*/  @!UP0 ULEA UR6, UR7, UR6, 0x18 ;  /* 0x0000000607068291 */ /* 0x002fe2000f8ec03f */
[----:B------:R-:W-:Y:S01]  /*04c0*/  VOTEU.ALL UP0, P0 ;  /* 0x00000000003f7886 */ /* 0x000fe20000000000 */
[----:B------:R-:W-:-:S04]  /*04d0*/  ISETP.NE.AND P0, PT, R0, 0x3, PT ;  /* 0x000000030000780c */ /* 0x000fc80003f05270 */
[----:B------:R-:W-:Y:S01]  /*04e0*/  ISETP.EQ.OR P0, PT, R0, RZ, !P0 ;  /* 0x000000ff0000720c */ /* 0x000fe20004702670 */
[----:B--2---:R-:W-:-:S03]  /*04f0*/  @!P3 IMAD.WIDE.U32 R6, R9, R3, R4 ;  /* 0x000000030906b225 */ /* 0x004fc600078e0004 */
[C---:B------:R-:W-:Y:S01]  /*0500*/  ISETP.EQ.AND P0, PT, R8.reuse, RZ, P0 ;  /* 0x000000ff0800720c */ /* 0x040fe20000702270 */
[----:B------:R-:W-:Y:S01]  /*0510*/  VIADD R8, R8, 0xffffffff ;  /* 0xffffffff08087836 */ /* 0x000fe20000000000 */
[----:B------:R-:W0:Y:S02]  /*0520*/  FENCE.VIEW.ASYNC.S ;  /* 0x00000000000073c6 */ /* 0x000e240000000000 */
[----:B0-----:R0:W3:Y:S01]  /*0530*/  @!UP0 SYNCS.EXCH.64 URZ, [UR6+0x50], UR4 ;  /* 0x00005004063f85b2 */ /* 0x0010e20008000100 */
[----:B------:R-:W-:Y:S01]  /*0540*/  @!P3 IMAD.MOV.U32 R16, RZ, RZ, R6 ;  /* 0x000000ffff10b224 */ /* 0x000fe200078e0006 */
[----:B------:R-:W-:Y:S01]  /*0550*/  SEL R19, RZ, 0x1, !P0 ;  /* 0x00000001ff137807 */ /* 0x000fe20004000000 */
[----:B------:R-:W-:Y:S01]  /*0560*/  @!P3 IMAD.MOV.U32 R17, RZ, RZ, R7 ;  /* 0x000000ffff11b224 */ /* 0x000fe200078e0007 */
[----:B------:R-:W-:-:S04]  /*0570*/  ISETP.GE.U32.AND P1, PT, R8, 0x2, PT ;  /* 0x000000020800780c */ /* 0x000fc80003f26070 */
[----:B------:R-:W-:Y:S01]  /*0580*/  SEL R19, R19, 0x2, P1 ;  /* 0x0000000213137807 */ /* 0x000fe20000800000 */
[----:B------:R0:W3:Y:S01]  /*0590*/  @!UP1 SYNCS.EXCH.64 URZ, [UR6+0x58], UR4 ;  /* 0x00005804063f95b2 */ /* 0x0000e20008000100 */
[----:B------:R-:W-:Y:S01]  /*05a0*/  NOP ;  /* 0x0000000000007918 */ /* 0x000fe20000000000 */
[----:B---34-:R-:W-:Y:S06]  /*05b0*/  BAR.SYNC.DEFER_BLOCKING 0x0 ;  /* 0x0000000000007b1d */ /* 0x018fec0000010000 */
[----:B------:R-:W-:Y:S05]  /*05c0*/  @!P2 BRA `(.L_x_3) ;  /* 0x000000980064a947 */ /* 0x000fea0003800000 */
[----:B------:R-:W-:-:S13]  /*05d0*/  ISETP.GT.U32.AND P0, PT, R8, 0x1, PT ;  /* 0x000000010800780c */ /* 0x000fda0003f04070 */
[----:B0-----:R-:W-:Y:S05]  /*05e0*/  @P0 EXIT ;  /* 0x000000000000094d */ /* 0x001fea0003800000 */
[----:B------:R-:W-:Y:S01]  /*05f0*/  ULDC.64 UR4, c[0x0][0x650] ;  /* 0x0001940000047ab9 */ /* 0x000fe20000000a00 */
[----:B------:R-:W-:Y:S01]  /*0600*/  PRMT R0, RZ, 0x7610, R0 ;  /* 0x00007610ff007816 */ /* 0x000fe20000000000 */
[----:B------:R-:W-:Y:S01]  /*0610*/  IMAD.MOV.U32 R153, RZ, RZ, -0x1 ;  /* 0xffffffffff997424 */ /* 0x000fe200078e00ff */
[----:B------:R-:W-:Y:S01]  /*0620*/  ISETP.GE.U32.AND P0, PT, R16, UR4, PT ;  /* 0x0000000410007c0c */ /* 0x000fe2000bf06070 */
[----:B------:R-:W-:Y:S02]  /*0630*/  IMAD.MOV.U32 R152, RZ, RZ, -0x1 ;  /* 0xffffffffff987424 */ /* 0x000fe400078e00ff */
[----:B------:R-:W-:Y:S01]  /*0640*/  IMAD.MOV.U32 R23, RZ, RZ, -0x1 ;  /* 0xffffffffff177424 */ /* 0x000fe200078e00ff */
[----:B------:R-:W-:-:S13]  /*0650*/  ISETP.GE.U32.AND.EX P0, PT, R17, UR5, PT, P0 ;  /* 0x0000000511007c0c */ /* 0x000fda000bf06100 */
[----:B------:R-:W-:Y:S05]  /*0660*/  @P0 BRA `(.L_x_4) ;  /* 0x0000000400540947 */ /* 0x000fea0003800000 */
[----:B------:R-:W0:Y:S01]  /*0670*/  LDC.64 R14, c[0x0][0x628] ;  /* 0x00018a00ff0e7b82 */ /* 0x000e220000000a00 */
[----:B------:R-:W-:Y:S02]  /*0680*/  IMAD.MOV.U32 R6, RZ, RZ, R16 ;  /* 0x000000ffff067224 */ /* 0x000fe400078e0010 */
[----:B------:R-:W-:-:S05]  /*0690*/  IMAD.MOV.U32 R7, RZ, RZ, R17 ;  /* 0x000000ffff077224 */ /* 0x000fca00078e0011 */
[----:B------:R-:W1:Y:S08]  /*06a0*/  LDC R0, c[0x0][0x630] ;  /* 0x00018c00ff007b82 */ /* 0x000e700000000800 */
[----:B------:R-:W2:Y:S01]  /*06b0*/  LDC.64 R20, c[0x0][0x620] ;  /* 0x00018800ff147b82 */ /* 0x000ea20000000a00 */
[----:B0-----:R-:W-:-:S04]  /*06c0*/  ISETP.NE.U32.AND P0, PT, R14, RZ, PT ;  /* 0x000000ff0e00720c */ /* 0x001fc80003f05070 */
[----:B------:R-:W-:-:S13]  /*06d0*/  ISETP.NE.AND.EX P0, PT, R15, RZ, PT, P0 ;  /* 0x000000ff0f00720c */ /* 0x000fda0003f05300 */
[----:B-12---:R-:W-:Y:S05]  /*06e0*/  @!P0 BRA `(.L_x_5) ;  /* 0x0000000000288947 */ /* 0x006fea0003800000 */
[----:B------:R-:W0:Y:S02]  /*06f0*/  LDC R11, c[0x0][0x634] ;  /* 0x00018d00ff0b7b82 */ /* 0x000e240000000800 */
[----:B0-----:R-:W-:-:S05]  /*0700*/  IADD3 R11, P0, R16, R11, RZ ;  /* 0x0000000b100b7210 */ /* 0x001fca0007f1e0ff */
[----:B------:R-:W-:-:S04]  /*0710*/  IMAD.X R13, RZ, RZ, R17, P0 ;  /* 0x000000ffff0d7224 */ /* 0x000fc800000e0611 */
[----:B------:R-:W-:-:S04]  /*0720*/  IMAD.WIDE.U32 R6, R13, R14, RZ ;  /* 0x0000000e0d067225 */ /* 0x000fc800078e00ff */
[----:B------:R-:W-:-:S04]  /*0730*/  IMAD.WIDE.U32 R8, P0, R11, R15, R6 ;  /* 0x0000000f0b087225 */ /* 0x000fc80007800006 */
[----:B------:R-:W-:-:S04]  /*0740*/  IMAD.WIDE.U32 R6, R11, R14, RZ ;  /* 0x0000000e0b067225 */ /* 0x000fc800078e00ff */
[----:B------:R-:W-:Y:S01]  /*0750*/  IMAD.X R11, RZ, RZ, RZ, P0 ;  /* 0x000000ffff0b7224 */ /* 0x000fe200000e06ff */
[----:B------:R-:W-:Y:S01]  /*0760*/  IADD3 RZ, P0, R7, R8, RZ ;  /* 0x0000000807ff7210 */ /* 0x000fe20007f1e0ff */
[----:B------:R-:W-:-:S04]  /*0770*/  IMAD.MOV.U32 R10, RZ, RZ, R9 ;  /* 0x000000ffff0a7224 */ /* 0x000fc800078e0009 */
[----:B------:R-:W-:-:S08]  /*0780*/  IMAD.WIDE.U32.X R6, R13, R15, R10, P0 ;  /* 0x0000000f0d067225 */ /* 0x000fd000000e040a */
.L_x_5:
[-CC-:B------:R-:W-:Y:S01]  /*0790*/  SHF.R.U64 R23, R6, R0.reuse, R7.reuse ;  /* 0x0000000006177219 */ /* 0x180fe20000001207 */
[----:B------:R-:W0:Y:S01]  /*07a0*/  LDC R10, c[0x0][0x618] ;  /* 0x00018600ff0a7b82 */ /* 0x000e220000000800 */
[----:B------:R-:W-:Y:S01]  /*07b0*/  SHF.R.U32.HI R5, RZ, R0, R7 ;  /* 0x00000000ff057219 */ /* 0x000fe20000011607 */
[----:B------:R-:W-:Y:S01]  /*07c0*/  ULDC UR4, c[0x0][0x150] ;  /* 0x0000540000047ab9 */ /* 0x000fe20000000800 */
[----:B------:R-:W-:Y:S02]  /*07d0*/  IADD3 R9, P0, RZ, -R23, RZ ;  /* 0x80000017ff097210 */ /* 0x000fe40007f1e0ff */
[----:B------:R-:W-:-:S03]  /*07e0*/  I2FP.F32.U32 R0, R4 ;  /* 0x0000000400007245 */ /* 0x000fc60000201000 */
[----:B------:R-:W1:Y:S01]  /*07f0*/  LDC.64 R28, c[0x0][0x640] ;  /* 0x00019000ff1c7b82 */ /* 0x000e620000000a00 */
[----:B------:R-:W-:Y:S02]  /*0800*/  IMAD.X R11, RZ, RZ, ~R5, P0 ;  /* 0x000000ffff0b7224 */ /* 0x000fe400000e0e05 */
[----:B------:R-:W-:Y:S01]  /*0810*/  FMUL R0, R0, UR4 ;  /* 0x0000000400007c20 */ /* 0x000fe20008400000 */
[----:B------:R-:W-:Y:S01]  /*0820*/  IMAD.WIDE.U32 R6, R9, R20, R16 ;  /* 0x0000001409067225 */ /* 0x000fe200078e0010 */
[----:B------:R-:W-:-:S03]  /*0830*/  ULDC UR4, c[0x0][0x154] ;  /* 0x0000550000047ab9 */ /* 0x000fc60000000800 */
[----:B------:R-:W-:Y:S01]  /*0840*/  IMAD R8, R11, R20, RZ ;  /* 0x000000140b087224 */ /* 0x000fe200078e02ff */
[----:B------:R-:W2:Y:S01]  /*0850*/  LDC R5, c[0x0][0x144] ;  /* 0x00005100ff057b82 */ /* 0x000ea20000000800 */
[----:B------:R-:W3:Y:S02]  /*0860*/  F2I.U32.TRUNC.NTZ R0, R0 ;  /* 0x0000000000007305 */ /* 0x000ee4000020f000 */
[----:B------:R-:W-:-:S04]  /*0870*/  IMAD R9, R9, R21, R8 ;  /* 0x0000001509097224 */ /* 0x000fc800078e0208 */
[----:B------:R-:W-:Y:S01]  /*0880*/  IMAD.IADD R7, R7, 0x1, R9 ;  /* 0x0000000107077824 */ /* 0x000fe200078e0209 */
[----:B------:R-:W4:Y:S01]  /*0890*/  LDC R12, c[0x0][0x608] ;  /* 0x00018200ff0c7b82 */ /* 0x000f220000000800 */
[----:B------:R-:W-:-:S03]  /*08a0*/  IMAD.MOV.U32 R9, RZ, RZ, -0x1 ;  /* 0xffffffffff097424 */ /* 0x000fc600078e00ff */
[-CC-:B0-----:R-:W-:Y:S02]  /*08b0*/  SHF.R.U64 R20, R6, R10.reuse, R7.reuse ;  /* 0x0000000a06147219 */ /* 0x181fe40000001207 */
[----:B------:R-:W-:Y:S02]  /*08c0*/  I2FP.F32.U32 R6, R3 ;  /* 0x0000000300067245 */ /* 0x000fe40000201000 */
[----:B------:R-:W0:Y:S01]  /*08d0*/  LDC R26, c[0x0][0x658] ;  /* 0x00019600ff1a7b82 */ /* 0x000e220000000800 */
[----:B-1----:R-:W-:Y:S01]  /*08e0*/  ISETP.NE.U32.AND P0, PT, R28, RZ, PT ;  /* 0x000000ff1c00720c */ /* 0x002fe20003f05070 */
[----:B---3--:R-:W-:Y:S01]  /*08f0*/  IMAD.MOV R8, RZ, RZ, -R0 ;  /* 0x000000ffff087224 */ /* 0x008fe200078e0a00 */
[----:B------:R-:W-:Y:S01]  /*0900*/  SHF.R.U32.HI R7, RZ, R10, R7 ;  /* 0x0000000aff077219 */ /* 0x000fe20000011607 */
[----:B------:R-:W-:Y:S01]  /*0910*/  FMUL R6, R6, UR4 ;  /* 0x0000000406067c20 */ /* 0x000fe20008400000 */
[----:B------:R-:W-:-:S03]  /*0920*/  ISETP.NE.AND.EX P0, PT, R29, RZ, PT, P0 ;  /* 0x000000ff1d00720c */ /* 0x000fc60003f05300 */
[----:B------:R-:W1:Y:S01]  /*0930*/  LDC R14, c[0x0][0x148] ;  /* 0x00005200ff0e7b82 */ /* 0x000e620000000800 */
[----:B--2---:R-:W-:-:S07]  /*0940*/  IMAD R0, R5, R8, R4 ;  /* 0x0000000805007224 */ /* 0x004fce00078e0204 */
[----:B------:R-:W2:Y:S01]  /*0950*/  LDC R24, c[0x0][0x600] ;  /* 0x00018000ff187b82 */ /* 0x000ea20000000800 */
[-CC-:B----4-:R-:W-:Y:S02]  /*0960*/  SHF.R.U64 R30, R20, R12.reuse, R7.reuse ;  /* 0x0000000c141e7219 */ /* 0x190fe40000001207 */
[----:B------:R-:W-:Y:S01]  /*0970*/  SHF.R.U32.HI R5, RZ, R12, R7 ;  /* 0x0000000cff057219 */ /* 0x000fe20000011607 */
[----:B------:R-:W-:Y:S01]  /*0980*/  IMAD.MOV.U32 R7, RZ, RZ, 0x1 ;  /* 0x00000001ff077424 */ /* 0x000fe200078e00ff */
[----:B------:R3:W4:Y:S03]  /*0990*/  F2I.U32.TRUNC.NTZ R12, R6 ;  /* 0x00000006000c7305 */ /* 0x000726000020f000 */
[----:B------:R-:W1:Y:S01]  /*09a0*/  LDC R15, c[0x0][0x648] ;  /* 0x00019200ff0f7b82 */ /* 0x000e620000000800 */
[-C--:B0-----:R-:W-:Y:S02]  /*09b0*/  SHF.L.U32 R4, R9, R26.reuse, RZ ;  /* 0x0000001a09047219 */ /* 0x081fe400000006ff */
[----:B------:R-:W-:-:S02]  /*09c0*/  SHF.R.U64 R32, R30, R26, R5 ;  /* 0x0000001a1e207219 */ /* 0x000fc40000001205 */
[----:B------:R-:W-:Y:S02]  /*09d0*/  LOP3.LUT R11, RZ, R4, RZ, 0x33, !PT ;  /* 0x00000004ff0b7212 */ /* 0x000fe400078e33ff */
[-C--:B------:R-:W-:Y:S01]  /*09e0*/  SHF.R.U32.HI R5, RZ, R26.reuse, R5 ;  /* 0x0000001aff057219 */ /* 0x080fe20000011605 */
[----:B------:R-:W0:Y:S01]  /*09f0*/  LDC R21, c[0x0][0x638] ;  /* 0x00018e00ff157b82 */ /* 0x000e220000000800 */
[----:B------:R-:W-:Y:S01]  /*0a00*/  SHF.L.U32 R10, R7, R26, RZ ;  /* 0x0000001a070a7219 */ /* 0x000fe200000006ff */
[----:B------:R-:W-:-:S06]  /*0a10*/  IMAD.MOV.U32 R4, RZ, RZ, R32 ;  /* 0x000000ffff047224 */ /* 0x000fcc00078e0020 */
[----:B------:R-:W0:Y:S01]  /*0a20*/  LDC R153, c[0x0][0x610] ;  /* 0x00018400ff997b82 */ /* 0x000e220000000800 */
[----:B---34-:R-:W-:Y:S05]  /*0a30*/  @!P0 BRA `(.L_x_6) ;  /* 0x0000000000288947 */ /* 0x018fea0003800000 */
[----:B------:R-:W3:Y:S02]  /*0a40*/  LDC R9, c[0x0][0x64c] ;  /* 0x00019300ff097b82 */ /* 0x000ee40000000800 */
[----:B---3--:R-:W-:-:S05]  /*0a50*/  IADD3 R9, P0, R32, R9, RZ ;  /* 0x0000000920097210 */ /* 0x008fca0007f1e0ff */
        /* <DEDUP_REMOVED lines=8> */
.L_x_6:
[----:B-1----:R-:W-:Y:S01]  /*0ae0*/  SHF.R.U64 R4, R4, R15, R5 ;  /* 0x0000000f04047219 */ /* 0x002fe20000001205 */
[----:B--2---:R-:W-:Y:S01]  /*0af0*/  VIADD R5, R24, 0xffffffff ;  /* 0xffffffff18057836 */ /* 0x004fe20000000000 */
[----:B------:R-:W-:Y:S01]  /*0b00*/  LOP3.LUT R11, R30, R11, RZ, 0xc0, !PT ;  /* 0x0000000b1e0b7212 */ /* 0x000fe200078ec0ff */
[----:B------:R-:W-:Y:S02]  /*0b10*/  IMAD.MOV R12, RZ, RZ, -R12 ;  /* 0x000000ffff0c7224 */ /* 0x000fe400078e0a0c */
[----:B------:R-:W-:Y:S02]  /*0b20*/  IMAD.MOV R6, RZ, RZ, -R4 ;  /* 0x000000ffff067224 */ /* 0x000fe400078e0a04 */
[----:B------:R-:W-:Y:S01]  /*0b30*/  IMAD R11, R10, R4, R11 ;  /* 0x000000040a0b7224 */ /* 0x000fe200078e020b */
[----:B------:R-:W-:Y:S01]  /*0b40*/  LOP3.LUT R4, R20, R5, RZ, 0xc0, !PT ;  /* 0x0000000514047212 */ /* 0x000fe200078ec0ff */
[----:B------:R-:W-:Y:S02]  /*0b50*/  @P3 IMAD R0, R14, R12, R3 ;  /* 0x0000000c0e003224 */ /* 0x000fe400078e0203 */
[----:B0-----:R-:W-:-:S02]  /*0b60*/  IMAD R3, R6, R21, R32 ;  /* 0x0000001506037224 */ /* 0x001fc400078e0220 */
[----:B------:R-:W-:Y:S02]  /*0b70*/  IMAD R153, R11, R153, R0 ;  /* 0x000000990b997224 */ /* 0x000fe400078e0200 */
[----:B------:R-:W-:Y:S02]  /*0b80*/  IMAD R4, R3, R24, R4 ;  /* 0x0000001803047224 */ /* 0x000fe400078e0204 */
[----:B------:R-:W-:-:S03]  /*0b90*/  IMAD.MOV.U32 R0, RZ, RZ, 0x1 ;  /* 0x00000001ff007424 */ /* 0x000fc600078e00ff */
[----:B------:R-:W-:Y:S02]  /*0ba0*/  SEL R152, R4, R153, !P3 ;  /* 0x0000009904987207 */ /* 0x000fe40005800000 */
[----:B------:R-:W-:-:S07]  /*0bb0*/  SEL R153, R153, R4, !P3 ;  /* 0x0000000499997207 */ /* 0x000fce0005800000 */
.L_x_4:
[----:B------:R-:W-:-:S08]  /*0bc0*/  NOP ;  /* 0x0000000000007918 */ /* 0x000fd00000000000 */
[----:B------:R-:W0:Y:S02]  /*0bd0*/  USETMAXREG.TRY_ALLOC.CTAPOOL UP0, 0xe8 ;  /* 0x000000e8000079c8 */ /* 0x000e240008000600 */
[----:B0-----:R-:W-:-:S13]  /*0be0*/  PLOP3.LUT P0, PT, PT, PT, UP0, 0x80, 0x0 ;  /* 0x000000000000781c */ /* 0x001fda0003f0f008 */
[----:B------:R-:W-:Y:S05]  /*0bf0*/  @!P0 BRA `(.L_x_4) ;  /* 0xfffffffc00f08947 */ /* 0x000fea000383ffff */
[----:B------:R-:W-:Y:S01]  /*0c00*/  ULDC.64 UR4, c[0x0][0x598] ;  /* 0x0001660000047ab9 */ /* 0x000fe20000000a00 */
[----:B------:R-:W-:Y:S01]  /*0c10*/  ULDC.64 UR36, c[0x0][0x208] ;  /* 0x0000820000247ab9 */ /* 0x000fe20000000a00 */
[----:B------:R-:W-:-:S04]  /*0c20*/  ISETP.NE.U32.AND P0, PT, RZ, UR4, PT ;  /* 0x00000004ff007c0c */ /* 0x000fc8000bf05070 */
[----:B------:R-:W-:-:S13]  /*0c30*/  ISETP.NE.AND.EX P0, PT, RZ, UR5, PT, P0 ;  /* 0x00000005ff007c0c */ /* 0x000fda000bf05300 */
[----:B------:R-:W-:Y:S05]  /*0c40*/  @!P0 BRA `(.L_x_7) ;  /* 0x00000000001c8947 */ /* 0x000fea0003800000 */
[----:B------:R-:W0:Y:S02]  /*0c50*/  LDC.64 R4, c[0x0][0x598] ;  /* 0x00016600ff047b82 */ /* 0x000e240000000a00 */
[----:B0-----:R-:W2:Y:S02]  /*0c60*/  LDG.E.64 R4, desc[UR36][R4.64] ;  /* 0x0000002404047981 */ /* 0x001ea4000c1e1b00 */
[----:B--2---:R-:W-:-:S04]  /*0c70*/  ISETP.NE.U32.AND P0, PT, R4, RZ, PT ;  /* 0x000000ff0400720c */ /* 0x004fc80003f05070 */
[----:B------:R-:W-:-:S13]  /*0c80*/  ISETP.NE.AND.EX P0, PT, R5, RZ, PT, P0 ;  /* 0x000000ff0500720c */ /* 0x000fda0003f05300 */
[----:B------:R-:W-:Y:S05]  /*0c90*/  @!P0 BRA `(.L_x_7) ;  /* 0x0000000000088947 */ /* 0x000fea0003800000 */
[----:B------:R0:W5:Y:S01]  /*0ca0*/  LD.E R154, desc[UR36][R4.64] ;  /* 0x00000024049a7980 */ /* 0x000162000c101900 */
[----:B------:R-:W-:Y:S05]  /*0cb0*/  BRA `(.L_x_8) ;  /* 0x0000000000247947 */ /* 0x000fea0003800000 */
.L_x_7:
[----:B------:R-:W-:Y:S02]  /*0cc0*/  ULDC.64 UR4, c[0x0][0x588] ;  /* 0x0001620000047ab9 */ /* 0x000fe40000000a00 */
[----:B------:R-:W-:-:S04]  /*0cd0*/  ISETP.NE.U32.AND P0, PT, RZ, UR4, PT ;  /* 0x00000004ff007c0c */ /* 0x000fc8000bf05070 */
[----:B------:R-:W-:-:S13]  /*0ce0*/  ISETP.NE.AND.EX P0, PT, RZ, UR5, PT, P0 ;  /* 0x00000005ff007c0c */ /* 0x000fda000bf05300 */
[----:B------:R-:W-:Y:S05]  /*0cf0*/  @!P0 BRA `(.L_x_9) ;  /* 0x00000000000c8947 */ /* 0x000fea0003800000 */
[----:B------:R-:W0:Y:S02]  /*0d00*/  LDC.64 R154, c[0x0][0x588] ;  /* 0x00016200ff9a7b82 */ /* 0x000e240000000a00 */
[----:B0-----:R1:W5:Y:S01]  /*0d10*/  LDG.E R154, desc[UR36][R154.64] ;  /* 0x000000249a9a7981 */ /* 0x001362000c1e1900 */
[----:B------:R-:W-:Y:S05]  /*0d20*/  BRA `(.L_x_8) ;  /* 0x0000000000087947 */ /* 0x000fea0003800000 */
.L_x_9:
[----:B------:R-:W-:Y:S02]  /*0d30*/  ULDC UR4, c[0x0][0x580] ;  /* 0x0001600000047ab9 */ /* 0x000fe40000000800 */
[----:B------:R-:W-:-:S07]  /*0d40*/  IMAD.U32 R154, RZ, RZ, UR4 ;  /* 0x00000004ff9a7e24 */ /* 0x000fce000f8e00ff */
.L_x_8:
[----:B------:R-:W-:Y:S02]  /*0d50*/  ULDC.64 UR4, c[0x0][0x5a0] ;  /* 0x0001680000047ab9 */ /* 0x000fe40000000a00 */
[----:B------:R-:W-:-:S04]  /*0d60*/  ISETP.NE.U32.AND P0, PT, RZ, UR4, PT ;  /* 0x00000004ff007c0c */ /* 0x000fc8000bf05070 */
[----:B------:R-:W-:-:S13]  /*0d70*/  ISETP.NE.AND.EX P0, PT, RZ, UR5, PT, P0 ;  /* 0x00000005ff007c0c */ /* 0x000fda000bf05300 */
[----:B------:R-:W-:Y:S05]  /*0d80*/  @!P0 BRA `(.L_x_10) ;  /* 0x00000000001c8947 */ /* 0x000fea0003800000 */
[----:B0-----:R-:W0:Y:S02]  /*0d90*/  LDC.64 R4, c[0x0][0x5a0] ;  /* 0x00016800ff047b82 */ /* 0x001e240000000a00 */
[----:B0-----:R-:W2:Y:S02]  /*0da0*/  LDG.E.64 R4, desc[UR36][R4.64] ;  /* 0x0000002404047981 */ /* 0x001ea4000c1e1b00 */
[----:B--2---:R-:W-:-:S04]  /*0db0*/  ISETP.NE.U32.AND P0, PT, R4, RZ, PT ;  /* 0x000000ff0400720c */ /* 0x004fc80003f05070 */
[----:B------:R-:W-:-:S13]  /*0dc0*/  ISETP.NE.AND.EX P0, PT, R5, RZ, PT, P0 ;  /* 0x000000ff0500720c */ /* 0x000fda0003f05300 */
[----:B------:R-:W-:Y:S05]  /*0dd0*/  @!P0 BRA `(.L_x_10) ;  /* 0x0000000000088947 */ /* 0x000fea0003800000 */
[----:B-1----:R0:W5:Y:S01]  /*0de0*/  LD.E R155, desc[UR36][R4.64] ;  /* 0x00000024049b7980 */ /* 0x002162000c101900 */
[----:B------:R-:W-:Y:S05]  /*0df0*/  BRA `(.L_x_11) ;  /* 0x0000000000247947 */ /* 0x000fea0003800000 */
.L_x_10:
[----:B------:R-:W-:Y:S02]  /*0e00*/  ULDC.64 UR4, c[0x0][0x590] ;  /* 0x0001640000047ab9 */ /* 0x000fe40000000a00 */
[----:B------:R-:W-:-:S04]  /*0e10*/  ISETP.NE.U32.AND P0, PT, RZ, UR4, PT ;  /* 0x00000004ff007c0c */ /* 0x000fc8000bf05070 */
[----:B------:R-:W-:-:S13]  /*0e20*/  ISETP.NE.AND.EX P0, PT, RZ, UR5, PT, P0 ;  /* 0x00000005ff007c0c */ /* 0x000fda000bf05300 */
[----:B------:R-:W-:Y:S05]  /*0e30*/  @!P0 BRA `(.L_x_12) ;  /* 0x00000000000c8947 */ /* 0x000fea0003800000 */
[----:B0-----:R-:W1:Y:S02]  /*0e40*/  LDC.64 R4, c[0x0][0x590] ;  /* 0x00016400ff047b82 */ /* 0x001e640000000a00 */
[----:B-1----:R1:W5:Y:S01]  /*0e50*/  LDG.E R155, desc[UR36][R4.64] ;  /* 0x00000024049b7981 */ /* 0x002362000c1e1900 */
[----:B------:R-:W-:Y:S05]  /*0e60*/  BRA `(.L_x_11) ;  /* 0x0000000000087947 */ /* 0x000fea0003800000 */
.L_x_12:
[----:B------:R-:W-:Y:S02]  /*0e70*/  ULDC UR4, c[0x0][0x584] ;  /* 0x0001610000047ab9 */ /* 0x000fe40000000800 */
[----:B-1----:R-:W-:-:S07]  /*0e80*/  IMAD.U32 R155, RZ, RZ, UR4 ;  /* 0x00000004ff9b7e24 */ /* 0x002fce000f8e00ff */
.L_x_11:
[----:B------:R-:W-:-:S13]  /*0e90*/  LOP3.LUT P0, RZ, R0, 0xff, RZ, 0xc0, !PT ;  /* 0x000000ff00ff7812 */ /* 0x000fda000780c0ff */
[----:B------:R-:W-:Y:S05]  /*0ea0*/  @!P0 EXIT ;  /* 0x000000000000894d */ /* 0x000fea0003800000 */
[----:B------:R-:W-:Y:S01]  /*0eb0*/  ULDC UR4, c[0x0][0x28c] ;  /* 0x0000a30000047ab9 */ /* 0x000fe20000000800 */
[----:B------:R-:W-:Y:S01]  /*0ec0*/  LOP3.LUT R158, R19, 0x1, RZ, 0xfc, !PT ;  /* 0x00000001139e7812 */ /* 0x000fe200078efcff */
[----:B------:R-:W-:Y:S01]  /*0ed0*/  UIADD3 UR4, UR4, 0x3f, URZ ;  /* 0x0000003f04047890 */ /* 0x000fe2000fffe03f */
[----:B------:R-:W-:Y:S01]  /*0ee0*/  UMOV UR38, URZ ;  /* 0x0000003f00267c82 */ /* 0x000fe20008000000 */
[----:B------:R-:W-:Y:S02]  /*0ef0*/  UMOV UR39, URZ ;  /* 0x0000003f00277c82 */ /* 0x000fe40008000000 */
[----:B------:R-:W-:-:S04]  /*0f00*/  USHF.R.S32.HI UR5, URZ, 0x1f, UR4 ;  /* 0x0000001f3f057899 */ /* 0x000fc80008011404 */
[----:B------:R-:W-:-:S04]  /*0f10*/  ULEA.HI UR5, UR5, UR4, URZ, 0x6 ;  /* 0x0000000405057291 */ /* 0x000fc8000f8f303f */
[----:B------:R-:W-:-:S12]  /*0f20*/  USHF.R.S32.HI UR40, URZ, 0x6, UR5 ;  /* 0x000000063f287899 */ /* 0x000fd80008011405 */
.L_x_286:
[----:B------:R-:W-:Y:S01]  /*0f30*/  LOP3.LUT R0, R18, 0x80, RZ, 0xc0, !PT ;  /* 0x0000008012007812 */ /* 0x000fe200078ec0ff */
[----:B--2---:R-:W2:Y:S01]  /*0f40*/  S2UR UR7, SR_CgaCtaId ;  /* 0x00000000000779c3 */ /* 0x004ea20000008800 */
[----:B------:R-:W-:Y:S02]  /*0f50*/  UMOV UR6, 0x400 ;  /* 0x0000040000067882 */ /* 0x000fe40000000000 */
[----:B------:R-:W-:-:S06]  /*0f60*/  SHF.R.U32.HI R0, RZ, 0x7, R0 ;  /* 0x00000007ff007819 */ /* 0x000fcc0000011600 */
[----:B---3--:R-:W3:Y:S01]  /*0f70*/  SHFL.IDX PT, R0, R0, RZ, 0x1f ;  /* 0x00001fff00007589 */ /* 0x008ee200000e0000 */
[----:B--2---:R-:W-:Y:S01]  /*0f80*/  ULEA UR42, UR7, UR6, 0x18 ;  /* 0x00000006072a7291 */ /* 0x004fe2000f8ec03f */
[----:B---3--:R-:W-:-:S13]  /*0f90*/  R2UR UR4, R0 ;  /* 0x00000000000472ca */ /* 0x008fda00000e0000 */
[----:B------:R-:W-:-:S04]  /*0fa0*/  ULEA.HI UR5, UR4, UR4, URZ, 0x1 ;  /* 0x0000000404057291 */ /* 0x000fc8000f8f083f */
[----:B------:R-:W-:-:S04]  /*0fb0*/  ULOP3.LUT UR5, UR5, 0x7fffe, URZ, 0xc0, !UPT ;  /* 0x0007fffe05057892 */ /* 0x000fc8000f8ec03f */
[----:B------:R-:W-:-:S03]  /*0fc0*/  UIADD3 UR5, UR4, -UR5, URZ ;  /* 0x8000000504057290 */ /* 0x000fc6000fffe03f */
[----:B------:R-:W-:Y:S01]  /*0fd0*/  ULDC UR4, c[0x0][0x28c] ;  /* 0x0000a30000047ab9 */ /* 0x000fe20000000800 */
[----:B------:R-:W-:Y:S01]  /*0fe0*/  ULEA UR5, UR5, UR42, 0xd ;  /* 0x0000002a05057291 */ /* 0x000fe2000f8e683f */
[----:B------:R-:W-:-:S03]  /*0ff0*/  ISETP.LT.AND P0, PT, RZ, UR4, PT ;  /* 0x00000004ff007c0c */ /* 0x000fc6000bf01270 */
[----:B------:R-:W-:-:S04]  /*1000*/  UIADD3 UR5, UR5, 0x100, URZ ;  /* 0x0000010005057890 */ /* 0x000fc8000fffe03f */
[----:B------:R-:W-:-:S04]  /*1010*/  USHF.R.U32.HI UR5, URZ, 0x4, UR5 ;  /* 0x000000043f057899 */ /* 0x000fc80008011605 */
[----:B------:R-:W-:Y:S02]  /*1020*/  ULOP3.LUT UR41, UR5, 0x3fff, URZ, 0xc0, !UPT ;  /* 0x00003fff05297892 */ /* 0x000fe4000f8ec03f */
[----:B-1----:R-:W-:Y:S10]  /*1030*/  @P0 BRA `(.L_x_13) ;  /* 0x0000000000400947 */ /* 0x002ff40003800000 */
[----:B------:R-:W-:Y:S01]  /*1040*/  MOV R0, 0x0 ;  /* 0x0000000000007802 */ /* 0x000fe20000000f00 */
[----:B------:R-:W-:Y:S01]  /*1050*/  ULDC.64 UR4, c[0x4][0x68] ;  /* 0x01001a0000047ab9 */ /* 0x000fe20000000a00 */
[----:B------:R-:W-:Y:S01]  /*1060*/  ULDC.64 UR6, c[0x4][0x8] ;  /* 0x0100020000067ab9 */ /* 0x000fe20000000a00 */
[----:B01----:R-:W-:Y:S01]  /*1070*/  IMAD.U32 R4, RZ, RZ, UR4 ;  /* 0x00000004ff047e24 */ /* 0x003fe2000f8e00ff */
[----:B------:R0:W1:Y:S01]  /*1080*/  LDC.64 R14, c[0x4][R0] ;  /* 0x01000000000e7b82 */ /* 0x0000620000000a00 */
[----:B------:R-:W-:Y:S01]  /*1090*/  IMAD.U32 R5, RZ, RZ, UR5 ;  /* 0x00000005ff057e24 */ /* 0x000fe2000f8e00ff */
[----:B------:R-:W-:Y:S01]  /*10a0*/  ULDC.64 UR4, c[0x4][0x70] ;  /* 0x01001c0000047ab9 */ /* 0x000fe20000000a00 */
[----:B------:R-:W-:Y:S02]  /*10b0*/  IMAD.U32 R10, RZ, RZ, UR6 ;  /* 0x00000006ff0a7e24 */ /* 0x000fe4000f8e00ff */
[----:B------:R-:W-:Y:S02]  /*10c0*/  IMAD.U32 R6, RZ, RZ, UR4 ;  /* 0x00000004ff067e24 */ /* 0x000fe4000f8e00ff */
[----:B------:R-:W-:-:S02]  /*10d0*/  IMAD.U32 R7, RZ, RZ, UR5 ;  /* 0x00000005ff077e24 */ /* 0x000fc4000f8e00ff */
[----:B------:R-:W-:Y:S02]  /*10e0*/  IMAD.U32 R11, RZ, RZ, UR7 ;  /* 0x00000007ff0b7e24 */ /* 0x000fe4000f8e00ff */
[----:B------:R-:W-:Y:S02]  /*10f0*/  IMAD.MOV.U32 R8, RZ, RZ, 0x1e1 ;  /* 0x000001e1ff087424 */ /* 0x000fe400078e00ff */
[----:B------:R-:W-:Y:S02]  /*1100*/  IMAD.MOV.U32 R12, RZ, RZ, 0x1 ;  /* 0x00000001ff0c7424 */ /* 0x000fe400078e00ff */
[----:B0-----:R-:W-:-:S07]  /*1110*/  IMAD.MOV.U32 R13, RZ, RZ, RZ ;  /* 0x000000ffff0d7224 */ /* 0x001fce00078e00ff */
[----:B------:R-:W-:-:S07]  /*1120*/  LEPC R20, `(.L_x_13) ;  /* 0x000000001014794e */ /* 0x000fce0000000000 */
[----:B-1---5:R-:W-:Y:S05]  /*1130*/  CALL.ABS.NOINC R14 ;  /* 0x000000000e007343 */ /* 0x022fea0003c00000 */
.L_x_13:
[----:B------:R-:W-:-:S13]  /*1140*/  ISETP.NE.AND P0, PT, R158, 0x3, PT ;  /* 0x000000039e00780c */ /* 0x000fda0003f05270 */
[----:B------:R-:W-:Y:S05]  /*1150*/  @!P0 BRA `(.L_x_14) ;  /* 0x0000000000048947 */ /* 0x000fea0003800000 */
[----:B------:R-:W-:Y:S01]  /*1160*/  BPT.TRAP 0x1 ;  /* 0x000000040000795c */ /* 0x000fe20000300000 */
.L_x_14:
[----:B------:R-:W-:Y:S02]  /*1170*/  IMAD.U32 R3, RZ, RZ, UR39 ;  /* 0x00000027ff037e24 */ /* 0x000fe4000f8e00ff */
[----:B------:R-:W-:-:S03]  /*1180*/  IMAD.U32 R0, RZ, RZ, UR38 ;  /* 0x00000026ff007e24 */ /* 0x000fc6000f8e00ff */
[----:B------:R-:W-:Y:S02]  /*1190*/  LEA R3, R3, UR42, 0x3 ;  /* 0x0000002a03037c11 */ /* 0x000fe4000f8e18ff */
[----:B------:R-:W-:-:S04]  /*11a0*/  SHF.L.U32 R0, R0, 0x1f, RZ ;  /* 0x0000001f00007819 */ /* 0x000fc800000006ff */
[----:B------:R2:W3:Y:S01]  /*11b0*/  SYNCS.PHASECHK.TRANS64.TRYWAIT P1, [R3+URZ], R0 ;  /* 0x00000000030075a7 */ /* 0x0004e2000802017f */
[----:B------:R-:W-:Y:S05]  /*11c0*/  @!P0 BRA `(.L_x_15) ;  /* 0x0000000000048947 */ /* 0x000fea0003800000 */
[----:B------:R-:W-:Y:S01]  /*11d0*/  BPT.TRAP 0x1 ;  /* 0x000000040000795c */ /* 0x000fe20000300000 */
.L_x_15:
[----:B---3--:R-:W-:Y:S05]  /*11e0*/  @P1 BRA `(.L_x_16) ;  /* 0x0000000000081947 */ /* 0x008fea0003800000 */
[----:B------:R-:W3:Y:S02]  /*11f0*/  SYNCS.PHASECHK.TRANS64.TRYWAIT P1, [R3+URZ], R0 ;  /* 0x00000000030075a7 */ /* 0x000ee4000802017f */
[----:B---3--:R-:W-:Y:S05]  /*1200*/  @!P1 BRA `(.L_x_17) ;  /* 0x000000a400049947 */ /* 0x008fea0003800000 */
.L_x_16:
[----:B------:R-:W-:-:S04]  /*1210*/  UISETP.LT.AND UP0, UPT, UR40, 0x1, UPT ;  /* 0x000000012800788c */ /* 0x000fc8000bf01270 */
[----:B------:R-:W-:-:S04]  /*1220*/  USEL UR4, UR40, 0x1, UP0 ;  /* 0x0000000128047887 */ /* 0x000fc80008000000 */
[----:B------:R-:W-:-:S06]  /*1230*/  UIADD3 UR4, UR40, -UR4, URZ ;  /* 0x8000000428047290 */ /* 0x000fcc000fffe03f */
[----:B--23--:R-:W-:Y:S01]  /*1240*/  IMAD.U32 R0, RZ, RZ, UR4 ;  /* 0x00000004ff007e24 */ /* 0x00cfe2000f8e00ff */
[----:B------:R-:W-:Y:S05]  /*1250*/  WARPSYNC.ALL ;  /* 0x0000000000007948 */ /* 0x000fea0003800000 */
[----:B------:R-:W-:Y:S01]  /*1260*/  ISETP.GE.AND P1, PT, R0, 0x1, PT ;  /* 0x000000010000780c */ /* 0x000fe20003f26270 */
[----:B------:R-:W-:Y:S01]  /*1270*/  UIADD3 UR4, UR42, 0x10100, URZ ;  /* 0x000101002a047890 */ /* 0x000fe2000fffe03f */
[----:B------:R-:W-:Y:S01]  /*1280*/  WARPGROUP.ARRIVE ;  /* 0x00000000000079c5 */ /* 0x000fe20000000000 */
[----:B------:R-:W-:Y:S02]  /*1290*/  ULEA UR5, UR39, UR41, 0xa ;  /* 0x0000002927057291 */ /* 0x000fe4000f8e503f */
[----:B------:R-:W-:Y:S01]  /*12a0*/  USHF.R.U32.HI UR4, URZ, 0x4, UR4 ;  /* 0x000000043f047899 */ /* 0x000fe20008011604 */
[----:B------:R-:W-:Y:S01]  /*12b0*/  UMOV UR9, 0x40000040 ;  /* 0x4000004000097882 */ /* 0x000fe20000000000 */
[----:B------:R-:W-:-:S02]  /*12c0*/  UMOV UR11, 0x40000040 ;  /* 0x40000040000b7882 */ /* 0x000fc40000000000 */
[----:B------:R-:W-:Y:S01]  /*12d0*/  ULOP3.LUT UR4, UR4, 0x3fff, URZ, 0xc0, !UPT ;  /* 0x00003fff04047892 */ /* 0x000fe2000f8ec03f */
[----:B------:R-:W-:-:S03]  /*12e0*/  UMOV UR8, UR5 ;  /* 0x0000000500087c82 */ /* 0x000fc60008000000 */
[----:B------:R-:W-:-:S04]  /*12f0*/  ULOP3.LUT UR4, UR4, 0x10000, URZ, 0xfc, !UPT ;  /* 0x0001000004047892 */ /* 0x000fc8000f8efc3f */
[----:B------:R-:W-:-:S07]  /*1300*/  ULEA UR6, UR39, UR4, 0xb ;  /* 0x0000000427067291 */ /* 0x000fce000f8e583f */
[----:B------:R-:W-:Y:S02]  /*1310*/  UMOV UR10, UR6 ;  /* 0x00000006000a7c82 */ /* 0x000fe40008000000 */
[----:B------:R-:W-:Y:S01]  /*1320*/  HGMMA.64x256x16.F32 R24, gdesc[UR8].tnspA, RZ, !UPT, gsb0 ;  /* 0x23e00000081879f0 */ /* 0x000fe2000c0008ff */
[----:B------:R-:W-:Y:S02]  /*1330*/  UIADD3 UR8, UR5, 0x80, URZ ;  /* 0x0000008005087890 */ /* 0x000fe4000fffe03f */
[----:B------:R-:W-:Y:S01]  /*1340*/  UIADD3 UR10, UR6, 0x2, URZ ;  /* 0x00000002060a7890 */ /* 0x000fe2000fffe03f */
[----:B------:R-:W-:Y:S01]  /*1350*/  UMOV UR9, 0x40000040 ;  /* 0x4000004000097882 */ /* 0x000fe20000000000 */
[----:B------:R-:W-:Y:S01]  /*1360*/  UMOV UR11, 0x40000040 ;  /* 0x40000040000b7882 */ /* 0x000fe20000000000 */
[----:B------:R-:W-:Y:S02]  /*1370*/  WARPGROUP.DEPBAR.LE gsb0, 0x0 ;  /* 0x00008000000079c5 */ /* 0x000fe40000010000 */
[----:B------:R-:W-:-:S15]  /*1380*/  WARPGROUP.ARRIVE ;  /* 0x00000000000079c5 */ /* 0x000fde0000000000 */
[----:B------:R-:W-:-:S05]  /*1390*/  NOP ;  /* 0x0000000000007918 */ /* 0x000fca0000000000 */
[----:B------:R-:W-:Y:S01]  /*13a0*/  HGMMA.64x256x16.F32 R24, gdesc[UR8].tnspA, R24, gsb0 ;  /* 0x23e00000081879f0 */ /* 0x000fe20008000818 */
        /* <DEDUP_REMOVED lines=15> */
[----:B------:R-:W-:Y:S03]  /*14a0*/  HGMMA.64x256x16.F32 R24, gdesc[UR8].tnspA, R24, gsb0 ;  /* 0x23e00000081879f0 */ /* 0x000fe60008000818 */
[----:B------:R-:W-:Y:S02]  /*14b0*/  WARPGROUP.DEPBAR.LE gsb0, 0x0 ;  /* 0x00008000000079c5 */ /* 0x000fe40000010000 */
[----:B------:R-:W-:Y:S05]  /*14c0*/  @!P1 BRA `(.L_x_18) ;  /* 0x0000000400249947 */ /* 0x000fea0003800000 */
[----:B------:R-:W-:-:S04]  /*14d0*/  UIADD3 UR5, UR39, 0x1, URZ ;  /* 0x0000000127057890 */ /* 0x000fc8000fffe03f */
[----:B------:R-:W-:-:S04]  /*14e0*/  UISETP.NE.AND UP0, UPT, UR5, 0x4, UPT ;  /* 0x000000040500788c */ /* 0x000fc8000bf05270 */
[----:B------:R-:W-:Y:S02]  /*14f0*/  USEL UR6, URZ, 0x1, UP0 ;  /* 0x000000013f067887 */ /* 0x000fe40008000000 */
[----:B------:R-:W-:Y:S02]  /*1500*/  USEL UR5, UR5, URZ, UP0 ;  /* 0x0000003f05057287 */ /* 0x000fe40008000000 */
[----:B------:R-:W-:-:S06]  /*1510*/  ULOP3.LUT UR6, UR38, UR6, URZ, 0x3c, !UPT ;  /* 0x0000000626067292 */ /* 0x000fcc000f8e3c3f */
[----:B01----:R-:W-:Y:S01]  /*1520*/  IMAD.U32 R5, RZ, RZ, UR6 ;  /* 0x00000006ff057e24 */ /* 0x003fe2000f8e00ff */
[----:B------:R-:W-:-:S06]  /*1530*/  UMOV UR6, UR39 ;  /* 0x0000002700067c82 */ /* 0x000fcc0008000000 */
.L_x_25:
[----:B01----:R-:W-:Y:S05]  /*1540*/  @!P0 BRA `(.L_x_19) ;  /* 0x0000000000048947 */ /* 0x003fea0003800000 */
[----:B------:R-:W-:Y:S01]  /*1550*/  BPT.TRAP 0x1 ;  /* 0x000000040000795c */ /* 0x000fe20000300000 */
.L_x_19:
[----:B------:R-:W0:Y:S01]  /*1560*/  S2UR UR8, SR_CgaCtaId ;  /* 0x00000000000879c3 */ /* 0x000e220000008800 */
[----:B------:R-:W-:Y:S01]  /*1570*/  UMOV UR7, 0x400 ;  /* 0x0000040000077882 */ /* 0x000fe20000000000 */
[----:B------:R-:W-:Y:S01]  /*1580*/  SHF.L.U32 R3, R5, 0x1f, RZ ;  /* 0x0000001f05037819 */ /* 0x000fe200000006ff */
[----:B0-----:R-:W-:-:S04]  /*1590*/  ULEA UR13, UR8, UR7, 0x18 ;  /* 0x00000007080d7291 */ /* 0x001fc8000f8ec03f */
[----:B------:R-:W-:-:S09]  /*15a0*/  ULEA UR7, UR5, UR13, 0x3 ;  /* 0x0000000d05077291 */ /* 0x000fd2000f8e183f */
[----:B------:R0:W1:Y:S01]  /*15b0*/  SYNCS.PHASECHK.TRANS64.TRYWAIT P1, [UR7], R3 ;  /* 0x00000003ff0075a7 */ /* 0x0000620008020147 */
[----:B------:R-:W-:Y:S05]  /*15c0*/  @!P0 BRA `(.L_x_20) ;  /* 0x0000000000048947 */ /* 0x000fea0003800000 */
[----:B------:R-:W-:Y:S01]  /*15d0*/  BPT.TRAP 0x1 ;  /* 0x000000040000795c */ /* 0x000fe20000300000 */
.L_x_20:
[----:B-1----:R-:W-:Y:S05]  /*15e0*/  @P1 BRA `(.L_x_21) ;  /* 0x0000000000081947 */ /* 0x002fea0003800000 */
[----:B------:R-:W1:Y:S02]  /*15f0*/  SYNCS.PHASECHK.TRANS64.TRYWAIT P1, [UR7], R3 ;  /* 0x00000003ff0075a7 */ /* 0x000e640008020147 */
[----:B-1----:R-:W-:Y:S05]  /*1600*/  @!P1 BRA `(.L_x_22) ;  /* 0x000000a000189947 */ /* 0x002fea0003800000 */
.L_x_21:
[----:B------:R-:W-:Y:S01]  /*1610*/  ULEA UR7, UR5, UR41, 0xa ;  /* 0x0000002905077291 */ /* 0x000fe2000f8e503f */
[----:B------:R-:W-:Y:S01]  /*1620*/  WARPGROUP.ARRIVE ;  /* 0x00000000000079c5 */ /* 0x000fe20000000000 */
[----:B------:R-:W-:Y:S01]  /*1630*/  ULEA UR12, UR5, UR4, 0xb ;  /* 0x00000004050c7291 */ /* 0x000fe2000f8e583f */
[----:B------:R-:W-:Y:S01]  /*1640*/  UMOV UR9, 0x40000040 ;  /* 0x4000004000097882 */ /* 0x000fe20000000000 */
[----:B------:R-:W-:-:S03]  /*1650*/  UMOV UR11, 0x40000040 ;  /* 0x40000040000b7882 */ /* 0x000fc60000000000 */
[----:B------:R-:W-:Y:S02]  /*1660*/  UMOV UR8, UR7 ;  /* 0x0000000700087c82 */ /* 0x000fe40008000000 */
[----:B------:R-:W-:Y:S02]  /*1670*/  UMOV UR10, UR12 ;  /* 0x0000000c000a7c82 */ /* 0x000fe40008000000 */
[----:B------:R-:W-:Y:S01]  /*1680*/  HGMMA.64x256x16.F32 R24, gdesc[UR8].tnspA, R24, gsb0 ;  /* 0x23e00000081879f0 */ /* 0x000fe20008000818 */
[----:B------:R-:W-:Y:S02]  /*1690*/  UIADD3 UR8, UR7, 0x80, URZ ;  /* 0x0000008007087890 */ /* 0x000fe4000fffe03f */
[----:B------:R-:W-:Y:S01]  /*16a0*/  UIADD3 UR10, UR12, 0x2, URZ ;  /* 0x000000020c0a7890 */ /* 0x000fe2000fffe03f */
[----:B------:R-:W-:Y:S01]  /*16b0*/  UMOV UR9, 0x40000040 ;  /* 0x4000004000097882 */ /* 0x000fe20000000000 */
[----:B------:R-:W-:Y:S01]  /*16c0*/  UMOV UR11, 0x40000040 ;  /* 0x40000040000b7882 */ /* 0x000fe20000000000 */
[----:B------:R-:W-:-:S02]  /*16d0*/  WARPGROUP.DEPBAR.LE gsb0, 0x0 ;  /* 0x00008000000079c5 */ /* 0x000fc40000010000 */
        /* <DEDUP_REMOVED lines=21> */
[----:B------:R-:W-:Y:S01]  /*1830*/  BPT.TRAP 0x1 ;  /* 0x000000040000795c */ /* 0x000fe20000300000 */
.L_x_23:
[----:B------:R-:W-:Y:S01]  /*1840*/  ULEA UR7, UR6, UR13, 0x3 ;  /* 0x0000000d06077291 */ /* 0x000fe2000f8e183f */
[----:B------:R-:W-:-:S03]  /*1850*/  ISETP.GT.U32.AND P1, PT, R19, 0x1, PT ;  /* 0x000000011300780c */ /* 0x000fc60003f24070 */
[----:B------:R-:W-:-:S04]  /*1860*/  UIADD3 UR7, UR7, 0x20, URZ ;  /* 0x0000002007077890 */ /* 0x000fc8000fffe03f */
[----:B------:R-:W-:-:S09]  /*1870*/  UPRMT UR7, URZ, 0x654, UR7 ;  /* 0x000006543f077896 */ /* 0x000fd20008000007 */
[----:B------:R-:W-:Y:S01]  /*1880*/  SYNCS.ARRIVE.TRANS64.RED.A1T0 RZ, [UR7], RZ ;  /* 0x000000ffffff79a7 */ /* 0x000fe20008100407 */
[----:B------:R-:W-:Y:S05]  /*1890*/  @P1 BRA `(.L_x_24) ;  /* 0x0000000000041947 */ /* 0x000fea0003800000 */
[----:B------:R-:W-:Y:S01]  /*18a0*/  BPT.TRAP 0x1 ;  /* 0x000000040000795c */ /* 0x000fe20000300000 */
.L_x_24:
[----:B------:R-:W-:Y:S01]  /*18b0*/  UIADD3 UR5, UR5, 0x1, URZ ;  /* 0x0000000105057890 */ /* 0x000fe2000fffe03f */
[C---:B------:R-:W-:Y:S01]  /*18c0*/  ISETP.GT.AND P1, PT, R0.reuse, 0x1, PT ;  /* 0x000000010000780c */ /* 0x040fe20003f24270 */
[----:B------:R-:W-:Y:S01]  /*18d0*/  UIADD3 UR6, UR6, 0x1, URZ ;  /* 0x0000000106067890 */ /* 0x000fe2000fffe03f */
[----:B------:R-:W-:Y:S01]  /*18e0*/  VIADD R0, R0, 0xffffffff ;  /* 0xffffffff00007836 */ /* 0x000fe20000000000 */
[----:B------:R-:W-:Y:S02]  /*18f0*/  UISETP.NE.AND UP0, UPT, UR5, 0x4, UPT ;  /* 0x000000040500788c */ /* 0x000fe4000bf05270 */
[----:B------:R-:W-:Y:S02]  /*1900*/  UISETP.NE.AND UP1, UPT, UR6, 0x4, UPT ;  /* 0x000000040600788c */ /* 0x000fe4000bf25270 */
[----:B------:R-:W-:Y:S02]  /*1910*/  USEL UR7, URZ, 0x1, UP0 ;  /* 0x000000013f077887 */ /* 0x000fe40008000000 */
[----:B------:R-:W-:-:S02]  /*1920*/  USEL UR5, UR5, URZ, UP0 ;  /* 0x0000003f05057287 */ /* 0x000fc40008000000 */
[----:B------:R-:W-:Y:S02]  /*1930*/  USEL UR6, UR6, URZ, UP1 ;  /* 0x0000003f06067287 */ /* 0x000fe40008800000 */
[----:B------:R-:W-:Y:S01]  /*1940*/  LOP3.LUT R5, R5, UR7, RZ, 0x3c, !PT ;  /* 0x0000000705057c12 */ /* 0x000fe2000f8e3cff */
[----:B------:R-:W-:Y:S09]  /*1950*/  @P1 BRA `(.L_x_25) ;  /* 0xfffffff800f81947 */ /* 0x000ff2000383ffff */
.L_x_18:
[----:B------:R-:W2:Y:S02]  /*1960*/  LDC R0, c[0x0][0x28c] ;  /* 0x0000a300ff007b82 */ /* 0x000ea40000000800 */
[----:B--2---:R-:W-:-:S13]  /*1970*/  ISETP.GE.AND P1, PT, R0, 0x1, PT ;  /* 0x000000010000780c */ /* 0x004fda0003f26270 */
[----:B------:R-:W-:Y:S05]  /*1980*/  @!P1 BRA `(.L_x_26) ;  /* 0x0000000000409947 */ /* 0x000fea0003800000 */
[----:B------:R-:W-:Y:S05]  /*1990*/  @!P0 BRA `(.L_x_27) ;  /* 0x0000000000048947 */ /* 0x000fea0003800000 */
[----:B------:R-:W-:Y:S01]  /*19a0*/  BPT.TRAP 0x1 ;  /* 0x000000040000795c */ /* 0x000fe20000300000 */
.L_x_27:
[----:B------:R-:W2:Y:S01]  /*19b0*/  S2UR UR6, SR_CgaCtaId ;  /* 0x00000000000679c3 */ /* 0x000ea20000008800 */
[----:B------:R-:W-:Y:S01]  /*19c0*/  UISETP.LT.AND UP0, UPT, UR40, 0x1, UPT ;  /* 0x000000012800788c */ /* 0x000fe2000bf01270 */
[----:B------:R-:W-:Y:S01]  /*19d0*/  ISETP.GT.U32.AND P0, PT, R19, 0x1, PT ;  /* 0x000000011300780c */ /* 0x000fe20003f04070 */
[----:B------:R-:W-:Y:S02]  /*19e0*/  UMOV UR5, 0x400 ;  /* 0x0000040000057882 */ /* 0x000fe40000000000 */
[----:B------:R-:W-:-:S04]  /*19f0*/  USEL UR4, UR40, 0x1, UP0 ;  /* 0x0000000128047887 */ /* 0x000fc80008000000 */
[----:B------:R-:W-:-:S04]  /*1a00*/  UIADD3 UR4, UR39, UR40, -UR4 ;  /* 0x0000002827047290 */ /* 0x000fc8000fffe804 */
[----:B------:R-:W-:-:S04]  /*1a10*/  USHF.L.U32 UR4, UR4, 0x3, URZ ;  /* 0x0000000304047899 */ /* 0x000fc8000800063f */
[----:B------:R-:W-:Y:S02]  /*1a20*/  ULOP3.LUT UR4, UR4, 0x18, URZ, 0xc0, !UPT ;  /* 0x0000001804047892 */ /* 0x000fe4000f8ec03f */
[----:B--2---:R-:W-:-:S04]  /*1a30*/  ULEA UR5, UR6, UR5, 0x18 ;  /* 0x0000000506057291 */ /* 0x004fc8000f8ec03f */
[----:B------:R-:W-:-:S04]  /*1a40*/  UIADD3 UR4, UR5, 0x20, UR4 ;  /* 0x0000002005047890 */ /* 0x000fc8000fffe004 */
[----:B------:R-:W-:-:S09]  /*1a50*/  UPRMT UR4, URZ, 0x654, UR4 ;  /* 0x000006543f047896 */ /* 0x000fd20008000004 */
[----:B------:R-:W-:Y:S01]  /*1a60*/  SYNCS.ARRIVE.TRANS64.RED.A1T0 RZ, [UR4], RZ ;  /* 0x000000ffffff79a7 */ /* 0x000fe20008100404 */
[----:B------:R-:W-:Y:S05]  /*1a70*/  @P0 BRA `(.L_x_26) ;  /* 0x0000000000040947 */ /* 0x000fea0003800000 */
[----:B------:R-:W-:Y:S01]  /*1a80*/  BPT.TRAP 0x1 ;  /* 0x000000040000795c */ /* 0x000fe20000300000 */
.L_x_26:
[----:B------:R-:W2:Y:S01]  /*1a90*/  LDC R7, c[0x0][0x288] ;  /* 0x0000a200ff077b82 */ /* 0x000ea20000000800 */
[----:B01----:R-:W-:Y:S01]  /*1aa0*/  SHF.R.U32.HI R3, RZ, 0x2, R18 ;  /* 0x00000002ff037819 */ /* 0x003fe20000011612 */
[----:B------:R-:W-:Y:S01]  /*1ab0*/  UIADD3 UR39, UR40, UR39, URZ ;  /* 0x0000002728277290 */ /* 0x000fe2000fffe03f */
[C---:B------:R-:W-:Y:S01]  /*1ac0*/  LOP3.LUT R4, R18.reuse, 0x60, RZ, 0xc0, !PT ;  /* 0x0000006012047812 */ /* 0x040fe200078ec0ff */
[----:B------:R-:W-:Y:S01]  /*1ad0*/  ULDC UR8, c[0x0][0x284] ;  /* 0x0000a10000087ab9 */ /* 0x000fe20000000800 */
[----:B------:R-:W-:Y:S01]  /*1ae0*/  LOP3.LUT R3, R3, 0x7, RZ, 0xc0, !PT ;  /* 0x0000000703037812 */ /* 0x000fe200078ec0ff */
[----:B------:R-:W-:Y:S01]  /*1af0*/  USHF.R.U32.HI UR4, URZ, 0x2, UR39 ;  /* 0x000000023f047899 */ /* 0x000fe20008011627 */
[----:B------:R-:W-:Y:S01]  /*1b00*/  SHF.R.U32.HI R10, RZ, 0x1, R4 ;  /* 0x00000001ff0a7819 */ /* 0x000fe20000011604 */
[----:B------:R-:W-:Y:S01]  /*1b10*/  IMAD.SHL.U32 R4, R18, 0x2, RZ ;  /* 0x0000000212047824 */ /* 0x000fe200078e00ff */
[----:B------:R-:W-:Y:S01]  /*1b20*/  LOP3.LUT R0, R22, 0x1, RZ, 0xc0, !PT ;  /* 0x0000000116007812 */ /* 0x000fe200078ec0ff */
[----:B------:R-:W-:Y:S01]  /*1b30*/  ULOP3.LUT UR4, UR4, 0x1, URZ, 0xc0, !UPT ;  /* 0x0000000104047892 */ /* 0x000fe2000f8ec03f */
[----:B------:R-:W-:Y:S01]  /*1b40*/  IADD3 R5, RZ, -R10, -R3 ;  /* 0x8000000aff057210 */ /* 0x000fe20007ffe803 */
[----:B------:R-:W-:Y:S01]  /*1b50*/  UISETP.GT.U32.AND UP1, UPT, UR39, 0x3, UPT ;  /* 0x000000032700788c */ /* 0x000fe2000bf24070 */
[----:B------:R-:W-:Y:S01]  /*1b60*/  LOP3.LUT R9, R4, 0x6, RZ, 0xc0, !PT ;  /* 0x0000000604097812 */ /* 0x000fe200078ec0ff */
[C---:B------:R-:W-:Y:S01]  /*1b70*/  IMAD.SHL.U32 R6, R0.reuse, 0x40, RZ ;  /* 0x0000004000067824 */ /* 0x040fe200078e00ff */
[----:B------:R-:W-:Y:S01]  /*1b80*/  UISETP.NE.U32.AND UP0, UPT, UR4, 0x1, UPT ;  /* 0x000000010400788c */ /* 0x000fe2000bf05070 */
[----:B------:R-:W-:Y:S01]  /*1b90*/  IMAD R11, R0, -0x40, R5 ;  /* 0xffffffc0000b7824 */ /* 0x000fe200078e0205 */
[----:B------:R-:W-:Y:S01]  /*1ba0*/  LOP3.LUT R0, R18, 0x3, RZ, 0xc0, !PT ;  /* 0x0000000312007812 */ /* 0x000fe200078ec0ff */
[----:B------:R-:W-:Y:S01]  /*1bb0*/  ULDC.64 UR6, c[0x0][0x5d0] ;  /* 0x0001740000067ab9 */ /* 0x000fe20000000a00 */
[----:B------:R-:W-:Y:S01]  /*1bc0*/  PRMT R8, R9, 0x6540, R152 ;  /* 0x0000654009087816 */ /* 0x000fe20000000098 */
[----:B------:R-:W-:Y:S01]  /*1bd0*/  IMAD.SHL.U32 R152, R152, 0x100, RZ ;  /* 0x0000010098987824 */ /* 0x000fe200078e00ff */
[----:B------:R-:W-:Y:S01]  /*1be0*/  SHF.R.S32.HI R21, RZ, 0x1f, R23 ;  /* 0x0000001fff157819 */ /* 0x000fe20000011417 */
[----:B------:R-:W-:Y:S01]  /*1bf0*/  UISETP.LT.U32.AND UP1, UPT, UR40, 0x4, UP1 ;  /* 0x000000042800788c */ /* 0x000fe20008f21070 */
[----:B------:R-:W-:Y:S01]  /*1c00*/  SHF.R.S32.HI R9, RZ, 0x1f, R8 ;  /* 0x0000001fff097819 */ /* 0x000fe20000011408 */
[----:B--2---:R-:W-:Y:S01]  /*1c10*/  IMAD R13, R0, -0x2, R7 ;  /* 0xfffffffe000d7824 */ /* 0x004fe200078e0207 */
[----:B------:R-:W-:Y:S01]  /*1c20*/  ISETP.GE.AND P0, PT, R152, R7, PT ;  /* 0x000000079800720c */ /* 0x000fe20003f06270 */
[----:B------:R-:W-:Y:S01]  /*1c30*/  IMAD.SHL.U32 R0, R153, 0x80, RZ ;  /* 0x0000008099007824 */ /* 0x000fe200078e00ff */
[----:B------:R-:W-:Y:S01]  /*1c40*/  UISETP.GT.U32.AND UP0, UPT, UR40, 0x3, !UP0 ;  /* 0x000000032800788c */ /* 0x000fe2000c704070 */
[----:B------:R-:W-:Y:S01]  /*1c50*/  IMAD R4, R21, UR6, RZ ;  /* 0x0000000615047c24 */ /* 0x000fe2000f8e02ff */
[----:B------:R-:W-:Y:S01]  /*1c60*/  LOP3.LUT R3, R6, 0x40, R3, 0xe2, !PT ;  /* 0x0000004006037812 */ /* 0x000fe200078ee203 */
[----:B------:R-:W-:Y:S01]  /*1c70*/  USEL UR5, URZ, 0x1, !UP1 ;  /* 0x000000013f057887 */ /* 0x000fe2000c800000 */
[C---:B------:R-:W-:Y:S01]  /*1c80*/  ISETP.GE.OR P0, PT, R0.reuse, UR8, P0 ;  /* 0x0000000800007c0c */ /* 0x040fe20008706670 */
[----:B------:R-:W-:Y:S01]  /*1c90*/  USEL UR4, URZ, 0x1, !UP0 ;  /* 0x000000013f047887 */ /* 0x000fe2000c000000 */
[----:B------:R-:W-:Y:S01]  /*1ca0*/  IMAD.WIDE R6, R153, 0x80, RZ ;  /* 0x0000008099067825 */ /* 0x000fe200078e02ff */
[----:B------:R-:W-:Y:S01]  /*1cb0*/  ULOP3.LUT UR39, UR39, 0x3, URZ, 0xc0, !UPT ;  /* 0x0000000327277892 */ /* 0x000fe2000f8ec03f */
[----:B------:R-:W-:Y:S01]  /*1cc0*/  IADD3 R0, -R0, UR8, R11 ;  /* 0x0000000800007c10 */ /* 0x000fe2000fffe10b */
[----:B------:R-:W-:Y:S01]  /*1cd0*/  ULOP3.LUT UR38, UR4, UR38, UR5, 0x96, !UPT ;  /* 0x0000002604267292 */ /* 0x000fe2000f8e9605 */
[C---:B------:R-:W-:Y:S01]  /*1ce0*/  IMAD R15, R23.reuse, UR7, R4 ;  /* 0x00000007170f7c24 */ /* 0x040fe2000f8e0204 */
[----:B------:R-:W-:Y:S01]  /*1cf0*/  LOP3.LUT R167, R6, R3, R10, 0xfe, !PT ;  /* 0x0000000306a77212 */ /* 0x000fe200078efe0a */
[----:B------:R-:W-:-:S04]  /*1d00*/  IMAD.WIDE.U32 R4, R23, UR6, R8 ;  /* 0x0000000617047c25 */ /* 0x000fc8000f8e0008 */
[----:B------:R-:W-:Y:S02]  /*1d10*/  IMAD.IADD R5, R5, 0x1, R15 ;  /* 0x0000000105057824 */ /* 0x000fe400078e020f */
[----:B------:R-:W-:Y:S02]  /*1d20*/  IMAD.IADD R3, R13, 0x1, -R152 ;  /* 0x000000010d037824 */ /* 0x000fe400078e0a98 */
[----:B------:R-:W-:Y:S01]  /*1d30*/  IMAD.MOV.U32 R153, RZ, RZ, -0x1 ;  /* 0xffffffffff997424 */ /* 0x000fe200078e00ff */
[----:B------:R-:W-:Y:S06]  /*1d40*/  @P0 BRA `(.L_x_28) ;  /* 0x0000007800dc0947 */ /* 0x000fec0003800000 */
[----:B------:R-:W0:Y:S01]  /*1d50*/  LDC.64 R10, c[0x0][0x5c8] ;  /* 0x00017200ff0a7b82 */ /* 0x000e220000000a00 */
[----:B-----5:R-:W-:Y:S01]  /*1d60*/  FSETP.NEU.AND P0, PT, R155, RZ, PT ;  /* 0x000000ff9b00720b */ /* 0x020fe20003f0d000 */
[----:B------:R-:W-:Y:S01]  /*1d70*/  BSSY B0, `(.L_x_28) ;  /* 0x00007b4000007945 */ /* 0x000fe20003800000 */
[----:B------:R-:W-:-:S04]  /*1d80*/  ISETP.GT.AND P2, PT, R3, RZ, PT ;  /* 0x000000ff0300720c */ /* 0x000fc80003f44270 */
[----:B------:R-:W-:Y:S01]  /*1d90*/  ISETP.GT.AND P1, PT, R0, RZ, P2 ;  /* 0x000000ff0000720c */ /* 0x000fe20001724270 */
[-C--:B0-----:R-:W-:Y:S02]  /*1da0*/  IMAD R12, R7, R10.reuse, RZ ;  /* 0x0000000a070c7224 */ /* 0x081fe400078e02ff */
[----:B------:R-:W-:-:S04]  /*1db0*/  IMAD.WIDE.U32 R160, R167, R10, R4 ;  /* 0x0000000aa7a07225 */ /* 0x000fc800078e0004 */
[----:B------:R-:W-:-:S04]  /*1dc0*/  IMAD R5, R167, R11, R12 ;  /* 0x0000000ba7057224 */ /* 0x000fc800078e020c */
[----:B------:R-:W-:Y:S01]  /*1dd0*/  IMAD.IADD R169, R161, 0x1, R5 ;  /* 0x00000001a1a97824 */ /* 0x000fe200078e0205 */
[----:B------:R-:W-:Y:S06]  /*1de0*/  @!P0 BRA `(.L_x_29) ;  /* 0x0000005400988947 */ /* 0x000fec0003800000 */
[----:B------:R-:W0:Y:S01]  /*1df0*/  LDC.64 R14, c[0x0][0x5b8] ;  /* 0x00016e00ff0e7b82 */ /* 0x000e220000000a00 */
[----:B------:R-:W-:-:S07]  /*1e00*/  ULDC.64 UR4, c[0x0][0x5c0] ;  /* 0x0001700000047ab9 */ /* 0x000fce0000000a00 */
[----:B------:R-:W1:Y:S08]  /*1e10*/  LDC.64 R164, c[0x0][0x5b0] ;  /* 0x00016c00ffa47b82 */ /* 0x000e700000000a00 */
[----:B------:R-:W2:Y:S01]  /*1e20*/  LDC.64 R12, c[0x0][0x5a8] ;  /* 0x00016a00ff0c7b82 */ /* 0x000ea20000000a00 */
[-C--:B0-----:R-:W-:Y:S02]  /*1e30*/  IMAD R4, R21, R14.reuse, RZ ;  /* 0x0000000e15047224 */ /* 0x081fe400078e02ff */
[----:B------:R-:W-:-:S04]  /*1e40*/  IMAD.WIDE.U32 R162, R23, R14, R8 ;  /* 0x0000000e17a27225 */ /* 0x000fc800078e0008 */
[----:B------:R-:W-:Y:S02]  /*1e50*/  IMAD R159, R23, R15, R4 ;  /* 0x0000000f179f7224 */ /* 0x000fe400078e0204 */
[-C--:B-1----:R-:W-:Y:S02]  /*1e60*/  IMAD R6, R7, R164.reuse, RZ ;  /* 0x000000a407067224 */ /* 0x082fe400078e02ff */
[----:B------:R-:W-:Y:S02]  /*1e70*/  IMAD.IADD R21, R163, 0x1, R159 ;  /* 0x00000001a3157824 */ /* 0x000fe400078e029f */
[----:B------:R-:W-:Y:S02]  /*1e80*/  IMAD.MOV.U32 R20, RZ, RZ, R162 ;  /* 0x000000ffff147224 */ /* 0x000fe400078e00a2 */
[C---:B------:R-:W-:Y:S02]  /*1e90*/  IMAD R161, R167.reuse, R165, R6 ;  /* 0x000000a5a7a17224 */ /* 0x040fe400078e0206 */
[----:B------:R-:W-:-:S04]  /*1ea0*/  IMAD.WIDE.U32 R4, R167, R164, R20 ;  /* 0x000000a4a7047225 */ /* 0x000fc800078e0014 */
[----:B------:R-:W-:Y:S01]  /*1eb0*/  IMAD.IADD R5, R5, 0x1, R161 ;  /* 0x0000000105057824 */ /* 0x000fe200078e02a1 */
[----:B--2---:R-:W-:-:S04]  /*1ec0*/  LEA R6, P0, R4, R12, 0x1 ;  /* 0x0000000c04067211 */ /* 0x004fc800078008ff */
[----:B------:R-:W-:-:S05]  /*1ed0*/  LEA.HI.X R7, R4, R13, R5, 0x1, P0 ;  /* 0x0000000d04077211 */ /* 0x000fca00000f0c05 */
[----:B------:R0:W2:Y:S01]  /*1ee0*/  @P1 LDG.E.LTC128B.U16 R15, desc[UR36][R6.64] ;  /* 0x00000024060f1981 */ /* 0x0000a2000c1e1520 */
[----:B------:R-:W-:Y:S01]  /*1ef0*/  IMAD.WIDE.U32 R156, R167, R164, R8 ;  /* 0x000000a4a79c7225 */ /* 0x000fe200078e0008 */
[----:B------:R-:W-:Y:S03]  /*1f00*/  BSSY B1, `(.L_x_30) ;  /* 0x0000013000017945 */ /* 0x000fe60003800000 */
[----:B------:R-:W-:Y:S02]  /*1f10*/  IMAD.IADD R157, R161, 0x1, R157 ;  /* 0x00000001a19d7824 */ /* 0x000fe400078e029d */
[----:B------:R-:W-:-:S04]  /*1f20*/  IMAD.WIDE.U32 R156, R23, R14, R156 ;  /* 0x0000000e179c7225 */ /* 0x000fc800078e009c */
[----:B0-----:R-:W-:Y:S01]  /*1f30*/  IMAD.IADD R7, R159, 0x1, R157 ;  /* 0x000000019f077824 */ /* 0x001fe200078e029d */
[----:B------:R-:W-:Y:S02]  /*1f40*/  LEA R6, P4, R156, R12, 0x1 ;  /* 0x0000000c9c067211 */ /* 0x000fe400078808ff */
[----:B------:R-:W-:Y:S02]  /*1f50*/  SHF.L.U64.HI R157, R164, 0x3, R165 ;  /* 0x00000003a49d7819 */ /* 0x000fe400000102a5 */
[----:B------:R-:W-:Y:S01]  /*1f60*/  LEA.HI.X R7, R156, R13, R7, 0x1, P4 ;  /* 0x0000000d9c077211 */ /* 0x000fe200020f0c07 */
[----:B------:R-:W-:Y:S02]  /*1f70*/  IMAD.SHL.U32 R156, R164, 0x8, RZ ;  /* 0x00000008a49c7824 */ /* 0x000fe400078e00ff */
[----:B--2---:R-:W-:-:S05]  /*1f80*/  HADD2.F32 R4, -RZ, R15.H0_H0 ;  /* 0x2000000fff047230 */ /* 0x004fca0000004100 */
[----:B------:R-:W-:Y:S01]  /*1f90*/  FMUL R5, R4, R155 ;  /* 0x0000009b04057220 */ /* 0x000fe20000400000 */
[----:B------:R-:W-:-:S03]  /*1fa0*/  LEA R4, P0, R160, UR4, 0x1 ;  /* 0x00000004a0047c11 */ /* 0x000fc6000f8008ff */
[----:B------:R-:W-:Y:S01]  /*1fb0*/  FFMA R24, R24, R154, R5 ;  /* 0x0000009a18187223 */ /* 0x000fe20000000005 */
[----:B------:R-:W-:Y:S02]  /*1fc0*/  LEA.HI.X R5, R160, UR5, R169, 0x1, P0 ;  /* 0x00000005a0057c11 */ /* 0x000fe400080f0ca9 */
[----:B------:R-:W-:Y:S02]  /*1fd0*/  ISETP.GT.AND P0, PT, R3, 0x1, PT ;  /* 0x000000010300780c */ /* 0x000fe40003f04270 */
[----:B------:R-:W-:Y:S02]  /*1fe0*/  F2FP.F16.F32.PACK_AB R24, RZ, R24 ;  /* 0x00000018ff18723e */ /* 0x000fe400000000ff */
[----:B------:R-:W-:-:S03]  /*1ff0*/  ISETP.GT.AND P3, PT, R0, RZ, P0 ;  /* 0x000000ff0000720c */ /* 0x000fc60000764270 */
[----:B------:R0:W-:Y:S10]  /*2000*/  @P1 STG.E.U16 desc[UR36][R4.64], R24 ;  /* 0x0000001804001986 */ /* 0x0001f4000c101524 */
[----:B------:R-:W-:Y:S05]  /*2010*/  @!P3 BRA `(.L_x_31) ;  /* 0x000000000004b947 */ /* 0x000fea0003800000 */
[----:B------:R1:W5:Y:S02]  /*2020*/  LDG.E.LTC128B.U16 R15, desc[UR36][R6.64+0x2] ;  /* 0x00000224060f7981 */ /* 0x000364000c1e1520 */
.L_x_31:
[----:B------:R-:W-:Y:S05]  /*2030*/  BSYNC B1 ;  /* 0x0000000000017941 */ /* 0x000fea0003800000 */
.L_x_30:
[----:B-----5:R-:W-:Y:S01]  /*2040*/  HADD2.F32 R20, -RZ, R15.H0_H0 ;  /* 0x2000000fff147230 */ /* 0x020fe20000004100 */
[----:B------:R-:W-:Y:S01]  /*2050*/  ISETP.GT.AND P2, PT, R0, 0x8, P2 ;  /* 0x000000080000780c */ /* 0x000fe20001744270 */
[----:B------:R-:W-:Y:S01]  /*2060*/  IMAD.WIDE.U32 R156, R167, R164, R156 ;  /* 0x000000a4a79c7225 */ /* 0x000fe200078e009c */
[----:B------:R-:W-:-:S03]  /*2070*/  PRMT R152, R15, 0x7610, R152 ;  /* 0x000076100f987816 */ /* 0x000fc60000000098 */
[----:B------:R-:W-:Y:S01]  /*2080*/  FMUL R20, R20, R155 ;  /* 0x0000009b14147220 */ /* 0x000fe20000400000 */
[----:B------:R-:W-:Y:S01]  /*2090*/  IMAD.IADD R161, R161, 0x1, R157 ;  /* 0x00000001a1a17824 */ /* 0x000fe200078e029d */
[----:B------:R-:W-:Y:S02]  /*20a0*/  IADD3 R162, P1, R162, R156, RZ ;  /* 0x0000009ca2a27210 */ /* 0x000fe40007f3e0ff */
[----:B------:R-:W-:-:S03]  /*20b0*/  FFMA R25, R25, R154, R20 ;  /* 0x0000009a19197223 */ /* 0x000fc60000000014 */
[----:B------:R-:W-:Y:S01]  /*20c0*/  IMAD.X R21, R161, 0x1, R21, P1 ;  /* 0x00000001a1157824 */ /* 0x000fe200008e0615 */
[C---:B------:R-:W-:Y:S02]  /*20d0*/  LEA R20, P1, R162.reuse, R12, 0x1 ;  /* 0x0000000ca2147211 */ /* 0x040fe400078208ff */
[----:B------:R-:W-:Y:S02]  /*20e0*/  F2FP.F16.F32.PACK_AB R25, RZ, R25 ;  /* 0x00000019ff19723e */ /* 0x000fe400000000ff */
[----:B------:R-:W-:Y:S02]  /*20f0*/  LEA.HI.X R21, R162, R13, R21, 0x1, P1 ;  /* 0x0000000da2157211 */ /* 0x000fe400008f0c15 */
[----:B------:R-:W-:-:S05]  /*2100*/  PRMT R157, R25, 0x7610, R157 ;  /* 0x00007610199d7816 */ /* 0x000fca000000009d */
[----:B------:R2:W-:Y:S04]  /*2110*/  @P3 STG.E.U16 desc[UR36][R4.64+0x2], R157 ;  /* 0x0000029d04003986 */ /* 0x0005e8000c101524 */
[----:B------:R-:W0:Y:S01]  /*2120*/  @P2 LDG.E.LTC128B.U16 R152, desc[UR36][R20.64] ;  /* 0x0000002414982981 */ /* 0x000e22000c1e1520 */
[----:B------:R-:W-:Y:S01]  /*2130*/  IADD3 R8, P1, R8, R156, RZ ;  /* 0x0000009c08087210 */ /* 0x000fe20007f3e0ff */
[----:B------:R-:W-:Y:S01]  /*2140*/  BSSY B1, `(.L_x_32) ;  /* 0x0000011000017945 */ /* 0x000fe20003800000 */
[----:B------:R-:W-:Y:S02]  /*2150*/  SHF.L.U64.HI R11, R10, 0x4, R11 ;  /* 0x000000040a0b7819 */ /* 0x000fe4000001020b */
[----:B------:R-:W-:Y:S01]  /*2160*/  ISETP.GT.AND P0, PT, R0, 0x8, P0 ;  /* 0x000000080000780c */ /* 0x000fe20000704270 */
[----:B------:R-:W-:Y:S01]  /*2170*/  IMAD.X R9, R9, 0x1, R161, P1 ;  /* 0x0000000109097824 */ /* 0x000fe200008e06a1 */
[----:B------:R-:W-:Y:S01]  /*2180*/  LEA R10, P1, R10, R4, 0x4 ;  /* 0x000000040a0a7211 */ /* 0x000fe200078220ff */
[----:B------:R-:W-:-:S04]  /*2190*/  IMAD.WIDE.U32 R14, R23, R14, R8 ;  /* 0x0000000e170e7225 */ /* 0x000fc800078e0008 */
[----:B------:R-:W-:Y:S01]  /*21a0*/  IMAD.X R11, R11, 0x1, R5, P1 ;  /* 0x000000010b0b7824 */ /* 0x000fe200008e0605 */
[----:B------:R-:W-:Y:S01]  /*21b0*/  LEA R8, P3, R14, R12, 0x1 ;  /* 0x0000000c0e087211 */ /* 0x000fe200078608ff */
[----:B------:R-:W-:-:S05]  /*21c0*/  IMAD.IADD R9, R159, 0x1, R15 ;  /* 0x000000019f097824 */ /* 0x000fca00078e020f */
[----:B------:R-:W-:Y:S01]  /*21d0*/  LEA.HI.X R9, R14, R13, R9, 0x1, P3 ;  /* 0x0000000d0e097211 */ /* 0x000fe200018f0c09 */
[----:B0-----:R-:W-:-:S05]  /*21e0*/  HADD2.F32 R24, -RZ, R152.H0_H0 ;  /* 0x20000098ff187230 */ /* 0x001fca0000004100 */
[----:B------:R-:W-:-:S04]  /*21f0*/  FMUL R25, R24, R155 ;  /* 0x0000009b18197220 */ /* 0x000fc80000400000 */
[----:B------:R-:W-:-:S05]  /*2200*/  FFMA R25, R26, R154, R25 ;  /* 0x0000009a1a197223 */ /* 0x000fca0000000019 */
[----:B------:R-:W-:-:S05]  /*2210*/  F2FP.F16.F32.PACK_AB R25, RZ, R25 ;  /* 0x00000019ff19723e */ /* 0x000fca00000000ff */
[----:B------:R2:W-:Y:S01]  /*2220*/  @P2 STG.E.U16 desc[UR36][R10.64], R25 ;  /* 0x000000190a002986 */ /* 0x0005e2000c101524 */
[----:B------:R-:W-:Y:S05]  /*2230*/  @!P0 BRA `(.L_x_33) ;  /* 0x0000000000048947 */ /* 0x000fea0003800000 */
[----:B------:R0:W5:Y:S02]  /*2240*/  LDG.E.LTC128B.U16 R152, desc[UR36][R8.64+0x2] ;  /* 0x0000022408987981 */ /* 0x000164000c1e1520 */
.L_x_33:
[----:B------:R-:W-:Y:S05]  /*2250*/  BSYNC B1 ;  /* 0x0000000000017941 */ /* 0x000fea0003800000 */
.L_x_32:
[----:B-----5:R-:W-:Y:S01]  /*2260*/  HADD2.F32 R12, -RZ, R152.H0_H0 ;  /* 0x20000098ff0c7230 */ /* 0x020fe20000004100 */
[----:B------:R-:W-:Y:S01]  /*2270*/  ISETP.GT.AND P1, PT, R3, 0x8, PT ;  /* 0x000000080300780c */ /* 0x000fe20003f24270 */
[----:B------:R-:W-:Y:S03]  /*2280*/  BSSY B1, `(.L_x_34) ;  /* 0x0000008000017945 */ /* 0x000fe60003800000 */
[----:B------:R-:W-:Y:S01]  /*2290*/  FMUL R12, R12, R155 ;  /* 0x0000009b0c0c7220 */ /* 0x000fe20000400000 */
[----:B------:R-:W-:-:S03]  /*22a0*/  ISETP.GT.AND P2, PT, R0, RZ, P1 ;  /* 0x000000ff0000720c */ /* 0x000fc60000f44270 */
[----:B------:R-:W-:-:S05]  /*22b0*/  FFMA R12, R27, R154, R12 ;  /* 0x0000009a1b0c7223 */ /* 0x000fca000000000c */
[----:B------:R-:W-:-:S05]  /*22c0*/  F2FP.F16.F32.PACK_AB R12, RZ, R12 ;  /* 0x0000000cff0c723e */ /* 0x000fca00000000ff */
[----:B------:R3:W-:Y:S01]  /*22d0*/  @P0 STG.E.U16 desc[UR36][R10.64+0x2], R12 ;  /* 0x0000020c0a000986 */ /* 0x0007e2000c101524 */
[----:B------:R-:W-:Y:S05]  /*22e0*/  @!P2 BRA `(.L_x_35) ;  /* 0x000000000004a947 */ /* 0x000fea0003800000 */
[----:B------:R4:W5:Y:S02]  /*22f0*/  LDG.E.LTC128B.U16 R152, desc[UR36][R6.64+0x10] ;  /* 0x0000102406987981 */ /* 0x000964000c1e1520 */
.L_x_35:
[----:B------:R-:W-:Y:S05]  /*2300*/  BSYNC B1 ;  /* 0x0000000000017941 */ /* 0x000fea0003800000 */
.L_x_34:
[----:B---3-5:R-:W-:Y:S01]  /*2310*/  HADD2.F32 R12, -RZ, R152.H0_H0 ;  /* 0x20000098ff0c7230 */ /* 0x028fe20000004100 */
        /* <DEDUP_REMOVED lines=9> */
.L_x_37:
[----:B------:R-:W-:Y:S05]  /*23b0*/  BSYNC B1 ;  /* 0x0000000000017941 */ /* 0x000fea0003800000 */
.L_x_36:
[----:B-----5:R-:W-:Y:S01]  /*23c0*/  HADD2.F32 R12, -RZ, R152.H0_H0 ;  /* 0x20000098ff0c7230 */ /* 0x020fe20000004100 */
[----:B------:R-:W-:Y:S01]  /*23d0*/  ISETP.GT.AND P1, PT, R0, 0x8, P1 ;  /* 0x000000080000780c */ /* 0x000fe20000f24270 */
[----:B------:R-:W-:Y:S03]  /*23e0*/  BSSY B1, `(.L_x_38) ;  /* 0x0000007000017945 */ /* 0x000fe60003800000 */
[----:B------:R-:W-:-:S04]  /*23f0*/  FMUL R12, R12, R155 ;  /* 0x0000009b0c0c7220 */ /* 0x000fc80000400000 */
[----:B------:R-:W-:-:S05]  /*2400*/  FFMA R12, R29, R154, R12 ;  /* 0x0000009a1d0c7223 */ /* 0x000fca000000000c */
[----:B------:R-:W-:-:S05]  /*2410*/  F2FP.F16.F32.PACK_AB R12, RZ, R12 ;  /* 0x0000000cff0c723e */ /* 0x000fca00000000ff */
[----:B------:R0:W-:Y:S01]  /*2420*/  @P3 STG.E.U16 desc[UR36][R4.64+0x12], R12 ;  /* 0x0000120c04003986 */ /* 0x0001e2000c101524 */
[----:B------:R-:W-:Y:S05]  /*2430*/  @!P1 BRA `(.L_x_39) ;  /* 0x0000000000049947 */ /* 0x000fea0003800000 */
[----:B------:R0:W5:Y:S02]  /*2440*/  LDG.E.LTC128B.U16 R152, desc[UR36][R8.64+0x10] ;  /* 0x0000102408987981 */ /* 0x000164000c1e1520 */
.L_x_39:
[----:B------:R-:W-:Y:S05]  /*2450*/  BSYNC B1 ;  /* 0x0000000000017941 */ /* 0x000fea0003800000 */
.L_x_38:
[----:B0----5:R-:W-:Y:S01]  /*2460*/  HADD2.F32 R12, -RZ, R152.H0_H0 ;  /* 0x20000098ff0c7230 */ /* 0x021fe20000004100 */
[----:B------:R-:W-:Y:S01]  /*2470*/  ISETP.GT.AND P0, PT, R0, 0x8, P0 ;  /* 0x000000080000780c */ /* 0x000fe20000704270 */
[----:B------:R-:W-:Y:S03]  /*2480*/  BSSY B1, `(.L_x_40) ;  /* 0x0000007000017945 */ /* 0x000fe60003800000 */
[----:B---3--:R-:W-:-:S04]  /*2490*/  FMUL R13, R12, R155 ;  /* 0x0000009b0c0d7220 */ /* 0x008fc80000400000 */
[----:B------:R-:W-:-:S05]  /*24a0*/  FFMA R13, R30, R154, R13 ;  /* 0x0000009a1e0d7223 */ /* 0x000fca000000000d */
[----:B------:R-:W-:-:S05]  /*24b0*/  F2FP.F16.F32.PACK_AB R13, RZ, R13 ;  /* 0x0000000dff0d723e */ /* 0x000fca00000000ff */
[----:B------:R0:W-:Y:S01]  /*24c0*/  @P1 STG.E.U16 desc[UR36][R10.64+0x10], R13 ;  /* 0x0000100d0a001986 */ /* 0x0001e2000c101524 */
[----:B------:R-:W-:Y:S05]  /*24d0*/  @!P0 BRA `(.L_x_41) ;  /* 0x0000000000048947 */ /* 0x000fea0003800000 */
[----:B------:R3:W5:Y:S02]  /*24e0*/  LDG.E.LTC128B.U16 R152, desc[UR36][R8.64+0x12] ;  /* 0x0000122408987981 */ /* 0x000764000c1e1520 */
.L_x_41:
[----:B------:R-:W-:Y:S05]  /*24f0*/  BSYNC B1 ;  /* 0x0000000000017941 */ /* 0x000fea0003800000 */
.L_x_40:
        /* <DEDUP_REMOVED lines=10> */
.L_x_43:
[----:B------:R-:W-:Y:S05]  /*25a0*/  BSYNC B1 ;  /* 0x0000000000017941 */ /* 0x000fea0003800000 */
.L_x_42:
[----:B0----5:R-:W-:Y:S01]  /*25b0*/  HADD2.F32 R12, -RZ, R152.H0_H0 ;  /* 0x20000098ff0c7230 */ /* 0x021fe20000004100 */
        /* <DEDUP_REMOVED lines=9> */
.L_x_45:
[----:B------:R-:W-:Y:S05]  /*2650*/  BSYNC B1 ;  /* 0x0000000000017941 */ /* 0x000fea0003800000 */
.L_x_44:
        /* <DEDUP_REMOVED lines=9> */
.L_x_47:
[----:B------:R-:W-:Y:S05]  /*26f0*/  BSYNC B1 ;  /* 0x0000000000017941 */ /* 0x000fea0003800000 */
.L_x_46:
[----:B0----5:R-:W-:Y:S01]  /*2700*/  HADD2.F32 R12, -RZ, R152.H0_H0 ;  /* 0x20000098ff0c7230 */ /* 0x021fe20000004100 */
        /* <DEDUP_REMOVED lines=8> */
.L_x_49:
[----:B------:R-:W-:Y:S05]  /*2790*/  BSYNC B1 ;  /* 0x0000000000017941 */ /* 0x000fea0003800000 */
.L_x_48:
        /* <DEDUP_REMOVED lines=10> */
.L_x_51:
[----:B------:R-:W-:Y:S05]  /*2840*/  BSYNC B1 ;  /* 0x0000000000017941 */ /* 0x000fea0003800000 */
.L_x_50:
        /* <DEDUP_REMOVED lines=10> */
.L_x_53:
[----:B------:R-:W-:Y:S05]  /*28f0*/  BSYNC B1 ;  /* 0x0000000000017941 */ /* 0x000fea0003800000 */
.L_x_52:
        /* <DEDUP_REMOVED lines=9> */
.L_x_55:
[----:B------:R-:W-:Y:S05]  /*2990*/  BSYNC B1 ;  /* 0x0000000000017941 */ /* 0x000fea0003800000 */
.L_x_54:
        /* <DEDUP_REMOVED lines=9> */
.L_x_57:
[----:B------:R-:W-:Y:S05]  /*2a30*/  BSYNC B1 ;  /* 0x0000000000017941 */ /* 0x000fea0003800000 */
.L_x_56:
        /* <DEDUP_REMOVED lines=10> */
.L_x_59:
[----:B------:R-:W-:Y:S05]  /*2ae0*/  BSYNC B1 ;  /* 0x0000000000017941 */ /* 0x000fea0003800000 */
.L_x_58:
        /* <DEDUP_REMOVED lines=10> */
.L_x_61:
[----:B------:R-:W-:Y:S05]  /*2b90*/  BSYNC B1 ;  /* 0x0000000000017941 */ /* 0x000fea0003800000 */
.L_x_60:
        /* <DEDUP_REMOVED lines=9> */
.L_x_63:
[----:B------:R-:W-:Y:S05]  /*2c30*/  BSYNC B1 ;  /* 0x0000000000017941 */ /* 0x000fea0003800000 */
.L_x_62:
        /* <DEDUP_REMOVED lines=9> */
.L_x_65:
[----:B------:R-:W-:Y:S05]  /*2cd0*/  BSYNC B1 ;  /* 0x0000000000017941 */ /* 0x000fea0003800000 */
.L_x_64:
        /* <DEDUP_REMOVED lines=10> */
.L_x_67:
[----:B------:R-:W-:Y:S05]  /*2d80*/  BSYNC B1 ;  /* 0x0000000000017941 */ /* 0x000fea0003800000 */
.L_x_66:
        /* <DEDUP_REMOVED lines=10> */
.L_x_69:
[----:B------:R-:W-:Y:S05]  /*2e30*/  BSYNC B1 ;  /* 0x0000000000017941 */ /* 0x000fea0003800000 */
.L_x_68:
        /* <DEDUP_REMOVED lines=9> */
.L_x_71:
[----:B------:R-:W-:Y:S05]  /*2ed0*/  BSYNC B1 ;  /* 0x0000000000017941 */ /* 0x000fea0003800000 */
.L_x_70:
        /* <DEDUP_REMOVED lines=9> */
.L_x_73:
[----:B------:R-:W-:Y:S05]  /*2f70*/  BSYNC B1 ;  /* 0x0000000000017941 */ /* 0x000fea0003800000 */
.L_x_72:
        /* <DEDUP_REMOVED lines=10> */
.L_x_75:
[----:B------:R-:W-:Y:S05]  /*3020*/  BSYNC B1 ;  /* 0x0000000000017941 */ /* 0x000fea0003800000 */
.L_x_74:
        /* <DEDUP_REMOVED lines=10> */
.L_x_77:
[----:B------:R-:W-:Y:S05]  /*30d0*/  BSYNC B1 ;  /* 0x0000000000017941 */ /* 0x000fea0003800000 */
.L_x_76:
        /* <DEDUP_REMOVED lines=9> */
.L_x_79:
[----:B------:R-:W-:Y:S05]  /*3170*/  BSYNC B1 ;  /* 0x0000000000017941 */ /* 0x000fea0003800000 */
.L_x_78:
        /* <DEDUP_REMOVED lines=9> */
.L_x_81:
[----:B------:R-:W-:Y:S05]  /*3210*/  BSYNC B1 ;  /* 0x0000000000017941 */ /* 0x000fea0003800000 */
.L_x_80:
        /* <DEDUP_REMOVED lines=10> */
.L_x_83:
[----:B------:R-:W-:Y:S05]  /*32c0*/  BSYNC B1 ;  /* 0x0000000000017941 */ /* 0x000fea0003800000 */
.L_x_82:
        /* <DEDUP_REMOVED lines=10> */
.L_x_85:
[----:B------:R-:W-:Y:S05]  /*3370*/  BSYNC B1 ;  /* 0x0000000000017941 */ /* 0x000fea0003800000 */
.L_x_84:
        /* <DEDUP_REMOVED lines=9> */
.L_x_87:
[----:B------:R-:W-:Y:S05]  /*3410*/  BSYNC B1 ;  /* 0x0000000000017941 */ /* 0x000fea0003800000 */
.L_x_86:
        /* <DEDUP_REMOVED lines=9> */
.L_x_89:
[----:B------:R-:W-:Y:S05]  /*34b0*/  BSYNC B1 ;  /* 0x0000000000017941 */ /* 0x000fea0003800000 */
.L_x_88:
        /* <DEDUP_REMOVED lines=10> */
.L_x_91:
[----:B------:R-:W-:Y:S05]  /*3560*/  BSYNC B1 ;  /* 0x0000000000017941 */ /* 0x000fea0003800000 */
.L_x_90:
        /* <DEDUP_REMOVED lines=10> */
.L_x_93:
[----:B------:R-:W-:Y:S05]  /*3610*/  BSYNC B1 ;  /* 0x0000000000017941 */ /* 0x000fea0003800000 */
.L_x_92:
        /* <DEDUP_REMOVED lines=9> */
.L_x_95:
[----:B------:R-:W-:Y:S05]  /*36b0*/  BSYNC B1 ;  /* 0x0000000000017941 */ /* 0x000fea0003800000 */
.L_x_94:
        /* <DEDUP_REMOVED lines=9> */
.L_x_97:
[----:B------:R-:W-:Y:S05]  /*3750*/  BSYNC B1 ;  /* 0x0000000000017941 */ /* 0x000fea0003800000 */
.L_x_96:
        /* <DEDUP_REMOVED lines=10> */
.L_x_99:
[----:B------:R-:W-:Y:S05]  /*3800*/  BSYNC B1 ;  /* 0x0000000000017941 */ /* 0x000fea0003800000 */
.L_x_98:
        /* <DEDUP_REMOVED lines=10> */
.L_x_101:
[----:B------:R-:W-:Y:S05]  /*38b0*/  BSYNC B1 ;  /* 0x0000000000017941 */ /* 0x000fea0003800000 */
.L_x_100:
        /* <DEDUP_REMOVED lines=9> */
.L_x_103:
[----:B------:R-:W-:Y:S05]  /*3950*/  BSYNC B1 ;  /* 0x0000000000017941 */ /* 0x000fea0003800000 */
.L_x_102:
        /* <DEDUP_REMOVED lines=9> */
.L_x_105:
[----:B------:R-:W-:Y:S05]  /*39f0*/  BSYNC B1 ;  /* 0x0000000000017941 */ /* 0x000fea0003800000 */
.L_x_104:
        /* <DEDUP_REMOVED lines=10> */
.L_x_107:
[----:B------:R-:W-:Y:S05]  /*3aa0*/  BSYNC B1 ;  /* 0x0000000000017941 */ /* 0x000fea0003800000 */
.L_x_106:
        /* <DEDUP_REMOVED lines=10> */
.L_x_109:
[----:B------:R-:W-:Y:S05]  /*3b50*/  BSYNC B1 ;  /* 0x0000000000017941 */ /* 0x000fea0003800000 */
.L_x_108:
        /* <DEDUP_REMOVED lines=9> */
.L_x_111:
[----:B------:R-:W-:Y:S05]  /*3bf0*/  BSYNC B1 ;  /* 0x0000000000017941 */ /* 0x000fea0003800000 */
.L_x_110:
        /* <DEDUP_REMOVED lines=9> */
.L_x_113:
[----:B------:R-:W-:Y:S05]  /*3c90*/  BSYNC B1 ;  /* 0x0000000000017941 */ /* 0x000fea0003800000 */
.L_x_112:
        /* <DEDUP_REMOVED lines=10> */
.L_x_115:
[----:B------:R-:W-:Y:S05]  /*3d40*/  BSYNC B1 ;  /* 0x0000000000017941 */ /* 0x000fea0003800000 */
.L_x_114:
        /* <DEDUP_REMOVED lines=10> */
.L_x_117:
[----:B------:R-:W-:Y:S05]  /*3df0*/  BSYNC B1 ;  /* 0x0000000000017941 */ /* 0x000fea0003800000 */
.L_x_116:
        /* <DEDUP_REMOVED lines=9> */
.L_x_119:
[----:B------:R-:W-:Y:S05]  /*3e90*/  BSYNC B1 ;  /* 0x0000000000017941 */ /* 0x000fea0003800000 */
.L_x_118:
        /* <DEDUP_REMOVED lines=9> */
.L_x_121:
[----:B------:R-:W-:Y:S05]  /*3f30*/  BSYNC B1 ;  /* 0x0000000000017941 */ /* 0x000fea0003800000 */
.L_x_120:
        /* <DEDUP_REMOVED lines=10> */
.L_x_123:
[----:B------:R-:W-:Y:S05]  /*3fe0*/  BSYNC B1 ;  /* 0x0000000000017941 */ /* 0x000fea0003800000 */
.L_x_122:
        /* <DEDUP_REMOVED lines=10> */
.L_x_125:
[----:B------:R-:W-:Y:S05]  /*4090*/  BSYNC B1 ;  /* 0x0000000000017941 */ /* 0x000fea0003800000 */
.L_x_124:
        /* <DEDUP_REMOVED lines=9> */
.L_x_127:
[----:B------:R-:W-:Y:S05]  /*4130*/  BSYNC B1 ;  /* 0x0000000000017941 */ /* 0x000fea0003800000 */
.L_x_126:
        /* <DEDUP_REMOVED lines=9> */
.L_x_129:
[----:B------:R-:W-:Y:S05]  /*41d0*/  BSYNC B1 ;  /* 0x0000000000017941 */ /* 0x000fea0003800000 */
.L_x_128:
        /* <DEDUP_REMOVED lines=10> */
.L_x_131:
[----:B------:R-:W-:Y:S05]  /*4280*/  BSYNC B1 ;  /* 0x0000000000017941 */ /* 0x000fea0003800000 */
.L_x_130:
        /* <DEDUP_REMOVED lines=10> */
.L_x_133:
[----:B------:R-:W-:Y:S05]  /*4330*/  BSYNC B1 ;  /* 0x0000000000017941 */ /* 0x000fea0003800000 */
.L_x_132:
        /* <DEDUP_REMOVED lines=9> */
.L_x_135:
[----:B------:R-:W-:Y:S05]  /*43d0*/  BSYNC B1 ;  /* 0x0000000000017941 */ /* 0x000fea0003800000 */
.L_x_134:
        /* <DEDUP_REMOVED lines=9> */
.L_x_137:
[----:B------:R-:W-:Y:S05]  /*4470*/  BSYNC B1 ;  /* 0x0000000000017941 */ /* 0x000fea0003800000 */
.L_x_136:
        /* <DEDUP_REMOVED lines=10> */
.L_x_139:
[----:B------:R-:W-:Y:S05]  /*4520*/  BSYNC B1 ;  /* 0x0000000000017941 */ /* 0x000fea0003800000 */
.L_x_138:
        /* <DEDUP_REMOVED lines=10> */
.L_x_141:
[----:B------:R-:W-:Y:S05]  /*45d0*/  BSYNC B1 ;  /* 0x0000000000017941 */ /* 0x000fea0003800000 */
.L_x_140:
        /* <DEDUP_REMOVED lines=9> */
.L_x_143:
[----:B------:R-:W-:Y:S05]  /*4670*/  BSYNC B1 ;  /* 0x0000000000017941 */ /* 0x000fea0003800000 */
.L_x_142:
        /* <DEDUP_REMOVED lines=9> */
.L_x_145:
[----:B------:R-:W-:Y:S05]  /*4710*/  BSYNC B1 ;  /* 0x0000000000017941 */ /* 0x000fea0003800000 */
.L_x_144:
        /* <DEDUP_REMOVED lines=10> */
.L_x_147:
[----:B------:R-:W-:Y:S05]  /*47c0*/  BSYNC B1 ;  /* 0x0000000000017941 */ /* 0x000fea0003800000 */
.L_x_146:
        /* <DEDUP_REMOVED lines=10> */
.L_x_149:
[----:B------:R-:W-:Y:S05]  /*4870*/  BSYNC B1 ;  /* 0x0000000000017941 */ /* 0x000fea0003800000 */
.L_x_148:
        /* <DEDUP_REMOVED lines=9> */
.L_x_151:
[----:B------:R-:W-:Y:S05]  /*4910*/  BSYNC B1 ;  /* 0x0000000000017941 */ /* 0x000fea0003800000 */
.L_x_150:
        /* <DEDUP_REMOVED lines=9> */
.L_x_153:
[----:B------:R-:W-:Y:S05]  /*49b0*/  BSYNC B1 ;  /* 0x0000000000017941 */ /* 0x000fea0003800000 */
.L_x_152:
        /* <DEDUP_REMOVED lines=10> */
.L_x_155:
[----:B------:R-:W-:Y:S05]  /*4a60*/  BSYNC B1 ;  /* 0x0000000000017941 */ /* 0x000fea0003800000 */
.L_x_154:
        /* <DEDUP_REMOVED lines=10> */
.L_x_157:
[----:B------:R-:W-:Y:S05]  /*4b10*/  BSYNC B1 ;  /* 0x0000000000017941 */ /* 0x000fea0003800000 */
.L_x_156:
        /* <DEDUP_REMOVED lines=9> */
.L_x_159:
[----:B------:R-:W-:Y:S05]  /*4bb0*/  BSYNC B1 ;  /* 0x0000000000017941 */ /* 0x000fea0003800000 */
.L_x_158:
        /* <DEDUP_REMOVED lines=9> */
.L_x_161:
[----:B------:R-:W-:Y:S05]  /*4c50*/  BSYNC B1 ;  /* 0x0000000000017941 */ /* 0x000fea0003800000 */
.L_x_160:
        /* <DEDUP_REMOVED lines=10> */
.L_x_163:
[----:B------:R-:W-:Y:S05]  /*4d00*/  BSYNC B1 ;  /* 0x0000000000017941 */ /* 0x000fea0003800000 */
.L_x_162:
        /* <DEDUP_REMOVED lines=10> */
.L_x_165:
[----:B------:R-:W-:Y:S05]  /*4db0*/  BSYNC B1 ;  /* 0x0000000000017941 */ /* 0x000fea0003800000 */
.L_x_164:
        /* <DEDUP_REMOVED lines=9> */
.L_x_167:
[----:B------:R-:W-:Y:S05]  /*4e50*/  BSYNC B1 ;  /* 0x0000000000017941 */ /* 0x000fea0003800000 */
.L_x_166:
        /* <DEDUP_REMOVED lines=9> */
.L_x_169:
[----:B------:R-:W-:Y:S05]  /*4ef0*/  BSYNC B1 ;  /* 0x0000000000017941 */ /* 0x000fea0003800000 */
.L_x_168:
        /* <DEDUP_REMOVED lines=10> */
.L_x_171:
[----:B------:R-:W-:Y:S05]  /*4fa0*/  BSYNC B1 ;  /* 0x0000000000017941 */ /* 0x000fea0003800000 */
.L_x_170:
        /* <DEDUP_REMOVED lines=10> */
.L_x_173:
[----:B------:R-:W-:Y:S05]  /*5050*/  BSYNC B1 ;  /* 0x0000000000017941 */ /* 0x000fea0003800000 */
.L_x_172:
        /* <DEDUP_REMOVED lines=9> */
.L_x_175:
[----:B------:R-:W-:Y:S05]  /*50f0*/  BSYNC B1 ;  /* 0x0000000000017941 */ /* 0x000fea0003800000 */
.L_x_174:
        /* <DEDUP_REMOVED lines=9> */
.L_x_177:
[----:B------:R-:W-:Y:S05]  /*5190*/  BSYNC B1 ;  /* 0x0000000000017941 */ /* 0x000fea0003800000 */
.L_x_176:
        /* <DEDUP_REMOVED lines=10> */
.L_x_179:
[----:B------:R-:W-:Y:S05]  /*5240*/  BSYNC B1 ;  /* 0x0000000000017941 */ /* 0x000fea0003800000 */
.L_x_178:
        /* <DEDUP_REMOVED lines=10> */
.L_x_181:
[----:B------:R-:W-:Y:S05]  /*52f0*/  BSYNC B1 ;  /* 0x0000000000017941 */ /* 0x000fea0003800000 */
.L_x_180:
        /* <DEDUP_REMOVED lines=9> */
.L_x_183:
[----:B------:R-:W-:Y:S05]  /*5390*/  BSYNC B1 ;  /* 0x0000000000017941 */ /* 0x000fea0003800000 */
.L_x_182:
        /* <DEDUP_REMOVED lines=9> */
.L_x_185:
[----:B------:R-:W-:Y:S05]  /*5430*/  BSYNC B1 ;  /* 0x0000000000017941 */ /* 0x000fea0003800000 */
.L_x_184:
        /* <DEDUP_REMOVED lines=10> */
.L_x_187:
[----:B------:R-:W-:Y:S05]  /*54e0*/  BSYNC B1 ;  /* 0x0000000000017941 */ /* 0x000fea0003800000 */
.L_x_186:
        /* <DEDUP_REMOVED lines=10> */
.L_x_189:
[----:B------:R-:W-:Y:S05]  /*5590*/  BSYNC B1 ;  /* 0x0000000000017941 */ /* 0x000fea0003800000 */
.L_x_188:
        /* <DEDUP_REMOVED lines=9> */
.L_x_191:
[----:B------:R-:W-:Y:S05]  /*5630*/  BSYNC B1 ;  /* 0x0000000000017941 */ /* 0x000fea0003800000 */
.L_x_190:
        /* <DEDUP_REMOVED lines=9> */
.L_x_193:
[----:B------:R-:W-:Y:S05]  /*56d0*/  BSYNC B1 ;  /* 0x0000000000017941 */ /* 0x000fea0003800000 */
.L_x_192:
        /* <DEDUP_REMOVED lines=10> */
.L_x_195:
[----:B------:R-:W-:Y:S05]  /*5780*/  BSYNC B1 ;  /* 0x0000000000017941 */ /* 0x000fea0003800000 */
.L_x_194:
        /* <DEDUP_REMOVED lines=10> */
.L_x_197:
[----:B------:R-:W-:Y:S05]  /*5830*/  BSYNC B1 ;  /* 0x0000000000017941 */ /* 0x000fea0003800000 */
.L_x_196:
        /* <DEDUP_REMOVED lines=9> */
.L_x_199:
[----:B------:R-:W-:Y:S05]  /*58d0*/  BSYNC B1 ;  /* 0x0000000000017941 */ /* 0x000fea0003800000 */
.L_x_198:
        /* <DEDUP_REMOVED lines=9> */
.L_x_201:
[----:B------:R-:W-:Y:S05]  /*5970*/  BSYNC B1 ;  /* 0x0000000000017941 */ /* 0x000fea0003800000 */
.L_x_200:
        /* <DEDUP_REMOVED lines=10> */
.L_x_203:
[----:B------:R-:W-:Y:S05]  /*5a20*/  BSYNC B1 ;  /* 0x0000000000017941 */ /* 0x000fea0003800000 */
.L_x_202:
        /* <DEDUP_REMOVED lines=10> */
.L_x_205:
[----:B------:R-:W-:Y:S05]  /*5ad0*/  BSYNC B1 ;  /* 0x0000000000017941 */ /* 0x000fea0003800000 */
.L_x_204:
        /* <DEDUP_REMOVED lines=9> */
.L_x_207:
[----:B------:R-:W-:Y:S05]  /*5b70*/  BSYNC B1 ;  /* 0x0000000000017941 */ /* 0x000fea0003800000 */
.L_x_206:
        /* <DEDUP_REMOVED lines=9> */
.L_x_209:
[----:B------:R-:W-:Y:S05]  /*5c10*/  BSYNC B1 ;  /* 0x0000000000017941 */ /* 0x000fea0003800000 */
.L_x_208:
        /* <DEDUP_REMOVED lines=10> */
.L_x_211:
[----:B------:R-:W-:Y:S05]  /*5cc0*/  BSYNC B1 ;  /* 0x0000000000017941 */ /* 0x000fea0003800000 */
.L_x_210:
        /* <DEDUP_REMOVED lines=10> */
.L_x_213:
[----:B------:R-:W-:Y:S05]  /*5d70*/  BSYNC B1 ;  /* 0x0000000000017941 */ /* 0x000fea0003800000 */
.L_x_212:
        /* <DEDUP_REMOVED lines=9> */
.L_x_215:
[----:B------:R-:W-:Y:S05]  /*5e10*/  BSYNC B1 ;  /* 0x0000000000017941 */ /* 0x000fea0003800000 */
.L_x_214:
        /* <DEDUP_REMOVED lines=9> */
.L_x_217:
[----:B------:R-:W-:Y:S05]  /*5eb0*/  BSYNC B1 ;  /* 0x0000000000017941 */ /* 0x000fea0003800000 */
.L_x_216:
        /* <DEDUP_REMOVED lines=10> */
.L_x_219:
[----:B------:R-:W-:Y:S05]  /*5f60*/  BSYNC B1 ;  /* 0x0000000000017941 */ /* 0x000fea0003800000 */
.L_x_218:
        /* <DEDUP_REMOVED lines=10> */
.L_x_221:
[----:B------:R-:W-:Y:S05]  /*6010*/  BSYNC B1 ;  /* 0x0000000000017941 */ /* 0x000fea0003800000 */
.L_x_220:
        /* <DEDUP_REMOVED lines=9> */
.L_x_223:
[----:B------:R-:W-:Y:S05]  /*60b0*/  BSYNC B1 ;  /* 0x0000000000017941 */ /* 0x000fea0003800000 */
.L_x_222:
        /* <DEDUP_REMOVED lines=9> */
.L_x_225:
[----:B------:R-:W-:Y:S05]  /*6150*/  BSYNC B1 ;  /* 0x0000000000017941 */ /* 0x000fea0003800000 */
.L_x_224:
        /* <DEDUP_REMOVED lines=10> */
.L_x_227:
[----:B------:R-:W-:Y:S05]  /*6200*/  BSYNC B1 ;  /* 0x0000000000017941 */ /* 0x000fea0003800000 */
.L_x_226:
        /* <DEDUP_REMOVED lines=10> */
.L_x_229:
[----:B------:R-:W-:Y:S05]  /*62b0*/  BSYNC B1 ;  /* 0x0000000000017941 */ /* 0x000fea0003800000 */
.L_x_228:
        /* <DEDUP_REMOVED lines=9> */
.L_x_231:
[----:B------:R-:W-:Y:S05]  /*6350*/  BSYNC B1 ;  /* 0x0000000000017941 */ /* 0x000fea0003800000 */
.L_x_230:
        /* <DEDUP_REMOVED lines=9> */
.L_x_233:
[----:B------:R-:W-:Y:S05]  /*63f0*/  BSYNC B1 ;  /* 0x0000000000017941 */ /* 0x000fea0003800000 */
.L_x_232:
        /* <DEDUP_REMOVED lines=10> */
.L_x_235:
[----:B------:R-:W-:Y:S05]  /*64a0*/  BSYNC B1 ;  /* 0x0000000000017941 */ /* 0x000fea0003800000 */
.L_x_234:
        /* <DEDUP_REMOVED lines=10> */
.L_x_237:
[----:B------:R-:W-:Y:S05]  /*6550*/  BSYNC B1 ;  /* 0x0000000000017941 */ /* 0x000fea0003800000 */
.L_x_236:
        /* <DEDUP_REMOVED lines=9> */
.L_x_239:
[----:B------:R-:W-:Y:S05]  /*65f0*/  BSYNC B1 ;  /* 0x0000000000017941 */ /* 0x000fea0003800000 */
.L_x_238:
        /* <DEDUP_REMOVED lines=9> */
.L_x_241:
[----:B------:R-:W-:Y:S05]  /*6690*/  BSYNC B1 ;  /* 0x0000000000017941 */ /* 0x000fea0003800000 */
.L_x_240:
        /* <DEDUP_REMOVED lines=10> */
.L_x_243:
[----:B------:R-:W-:Y:S05]  /*6740*/  BSYNC B1 ;  /* 0x0000000000017941 */ /* 0x000fea0003800000 */
.L_x_242:
        /* <DEDUP_REMOVED lines=10> */
.L_x_245:
[----:B------:R-:W-:Y:S05]  /*67f0*/  BSYNC B1 ;  /* 0x0000000000017941 */ /* 0x000fea0003800000 */
.L_x_244:
        /* <DEDUP_REMOVED lines=9> */
.L_x_247:
[----:B------:R-:W-:Y:S05]  /*6890*/  BSYNC B1 ;  /* 0x0000000000017941 */ /* 0x000fea0003800000 */
.L_x_246:
        /* <DEDUP_REMOVED lines=9> */
.L_x_249:
[----:B------:R-:W-:Y:S05]  /*6930*/  BSYNC B1 ;  /* 0x0000000000017941 */ /* 0x000fea0003800000 */
.L_x_248:
        /* <DEDUP_REMOVED lines=10> */
.L_x_251:
[----:B------:R-:W-:Y:S05]  /*69e0*/  BSYNC B1 ;  /* 0x0000000000017941 */ /* 0x000fea0003800000 */
.L_x_250:
        /* <DEDUP_REMOVED lines=10> */
.L_x_253:
[----:B------:R-:W-:Y:S05]  /*6a90*/  BSYNC B1 ;  /* 0x0000000000017941 */ /* 0x000fea0003800000 */
.L_x_252:
        /* <DEDUP_REMOVED lines=9> */
.L_x_255:
[----:B------:R-:W-:Y:S05]  /*6b30*/  BSYNC B1 ;  /* 0x0000000000017941 */ /* 0x000fea0003800000 */
.L_x_254:
        /* <DEDUP_REMOVED lines=9> */
.L_x_257:
[----:B------:R-:W-:Y:S05]  /*6bd0*/  BSYNC B1 ;  /* 0x0000000000017941 */ /* 0x000fea0003800000 */
.L_x_256:
        /* <DEDUP_REMOVED lines=10> */
.L_x_259:
[----:B------:R-:W-:Y:S05]  /*6c80*/  BSYNC B1 ;  /* 0x0000000000017941 */ /* 0x000fea0003800000 */
.L_x_258:
        /* <DEDUP_REMOVED lines=10> */
.L_x_261:
[----:B------:R-:W-:Y:S05]  /*6d30*/  BSYNC B1 ;  /* 0x0000000000017941 */ /* 0x000fea0003800000 */
.L_x_260:
        /* <DEDUP_REMOVED lines=9> */
.L_x_263:
[----:B------:R-:W-:Y:S05]  /*6dd0*/  BSYNC B1 ;  /* 0x0000000000017941 */ /* 0x000fea0003800000 */
.L_x_262:
        /* <DEDUP_REMOVED lines=9> */
.L_x_265:
[----:B------:R-:W-:Y:S05]  /*6e70*/  BSYNC B1 ;  /* 0x0000000000017941 */ /* 0x000fea0003800000 */
.L_x_264:
        /* <DEDUP_REMOVED lines=10> */
.L_x_267:
[----:B------:R-:W-:Y:S05]  /*6f20*/  BSYNC B1 ;  /* 0x0000000000017941 */ /* 0x000fea0003800000 */
.L_x_266:
        /* <DEDUP_REMOVED lines=10> */
.L_x_269:
[----:B------:R-:W-:Y:S05]  /*6fd0*/  BSYNC B1 ;  /* 0x0000000000017941 */ /* 0x000fea0003800000 */
.L_x_268:
        /* <DEDUP_REMOVED lines=9> */
.L_x_271:
[----:B------:R-:W-:Y:S05]  /*7070*/  BSYNC B1 ;  /* 0x0000000000017941 */ /* 0x000fea0003800000 */
.L_x_270:
        /* <DEDUP_REMOVED lines=9> */
.L_x_273:
[----:B------:R-:W-:Y:S05]  /*7110*/  BSYNC B1 ;  /* 0x0000000000017941 */ /* 0x000fea0003800000 */
.L_x_272:
        /* <DEDUP_REMOVED lines=10> */
.L_x_275:
[----:B------:R-:W-:Y:S05]  /*71c0*/  BSYNC B1 ;  /* 0x0000000000017941 */ /* 0x000fea0003800000 */
.L_x_274:
        /* <DEDUP_REMOVED lines=10> */
.L_x_277:
[----:B------:R-:W-:Y:S05]  /*7270*/  BSYNC B1 ;  /* 0x0000000000017941 */ /* 0x000fea0003800000 */
.L_x_276:
[----:B01--45:R-:W-:Y:S01]  /*7280*/  HADD2.F32 R6, -RZ, R152.H0_H0 ;  /* 0x20000098ff067230 */ /* 0x033fe20000004100 */
        /* <DEDUP_REMOVED lines=8> */
.L_x_279:
[----:B------:R-:W-:Y:S05]  /*7310*/  BSYNC B1 ;  /* 0x0000000000017941 */ /* 0x000fea0003800000 */
.L_x_278:
[----:B0-2--5:R-:W-:Y:S01]  /*7320*/  HADD2.F32 R4, -RZ, R152.H0_H0 ;  /* 0x20000098ff047230 */ /* 0x025fe20000004100 */
[----:B------:R-:W-:Y:S01]  /*7330*/  ISETP.GT.AND P0, PT, R0, 0x8, P0 ;  /* 0x000000080000780c */ /* 0x000fe20000704270 */
[----:B------:R-:W-:Y:S01]  /*7340*/  @P1 IMAD.MOV.U32 R5, RZ, RZ, R11 ;  /* 0x000000ffff051224 */ /* 0x000fe200078e000b */
[----:B------:R-:W-:Y:S02]  /*7350*/  BSSY B1, `(.L_x_280) ;  /* 0x0000008000017945 */ /* 0x000fe40003800000 */
[----:B------:R-:W-:Y:S01]  /*7360*/  FMUL R3, R4, R155 ;  /* 0x0000009b04037220 */ /* 0x000fe20000400000 */
[----:B------:R-:W-:-:S03]  /*7370*/  @P1 IMAD.MOV.U32 R4, RZ, RZ, R10 ;  /* 0x000000ffff041224 */ /* 0x000fc600078e000a */
[----:B------:R-:W-:-:S05]  /*7380*/  FFMA R3, R150, R154, R3 ;  /* 0x0000009a96037223 */ /* 0x000fca0000000003 */
[----:B------:R-:W-:-:S05]  /*7390*/  F2FP.F16.F32.PACK_AB R3, RZ, R3 ;  /* 0x00000003ff03723e */ /* 0x000fca00000000ff */
[----:B------:R0:W-:Y:S01]  /*73a0*/  @P1 STG.E.U16 desc[UR36][R4.64+0x1f0], R3 ;  /* 0x0001f00304001986 */ /* 0x0001e2000c101524 */
[----:B------:R-:W-:Y:S05]  /*73b0*/  @!P0 BRA `(.L_x_281) ;  /* 0x0000000000048947 */ /* 0x000fea0003800000 */
[----:B------:R2:W5:Y:S02]  /*73c0*/  LDG.E.LTC128B.U16 R152, desc[UR36][R8.64+0x1f2] ;  /* 0x0001f22408987981 */ /* 0x000564000c1e1520 */
.L_x_281:
[----:B------:R-:W-:Y:S05]  /*73d0*/  BSYNC B1 ;  /* 0x0000000000017941 */ /* 0x000fea0003800000 */
.L_x_280:
[----:B------:R-:W-:Y:S05]  /*73e0*/  @!P0 BRA `(.L_x_282) ;  /* 0x0000002400308947 */ /* 0x000fea0003800000 */
[----:B-----5:R-:W-:-:S05]  /*73f0*/  HADD2.F32 R152, -RZ, R152.H0_H0 ;  /* 0x20000098ff987230 */ /* 0x020fca0000004100 */
[----:B------:R-:W-:-:S04]  /*7400*/  FMUL R152, R152, R155 ;  /* 0x0000009b98987220 */ /* 0x000fc80000400000 */
[----:B------:R-:W-:-:S05]  /*7410*/  FFMA R152, R151, R154, R152 ;  /* 0x0000009a97987223 */ /* 0x000fca0000000098 */
[----:B------:R-:W-:-:S05]  /*7420*/  F2FP.F16.F32.PACK_AB R152, RZ, R152 ;  /* 0x00000098ff98723e */ /* 0x000fca00000000ff */
[----:B------:R4:W-:Y:S01]  /*7430*/  STG.E.U16 desc[UR36][R10.64+0x1f2], R152 ;  /* 0x0001f2980a007986 */ /* 0x0009e2000c101524 */
[----:B------:R-:W-:Y:S05]  /*7440*/  BRA `(.L_x_282) ;  /* 0x0000002400187947 */ /* 0x000fea0003800000 */
.L_x_29:
[----:B------:R-:W-:Y:S01]  /*7450*/  ISETP.GT.AND P0, PT, R3, 0x1, PT ;  /* 0x000000010300780c */ /* 0x000fe20003f04270 */
[----:B------:R-:W-:Y:S01]  /*7460*/  ULDC.64 UR4, c[0x0][0x5c0] ;  /* 0x0001700000047ab9 */ /* 0x000fe20000000a00 */
[-C--:B------:R-:W-:Y:S01]  /*7470*/  FMUL R24, R24, R154.reuse ;  /* 0x0000009a18187220 */ /* 0x080fe20000400000 */
[-C--:B------:R-:W-:Y:S01]  /*7480*/  FMUL R25, R25, R154.reuse ;  /* 0x0000009a19197220 */ /* 0x080fe20000400000 */
[----:B------:R-:W-:Y:S01]  /*7490*/  ISETP.GT.AND P3, PT, R0, RZ, P0 ;  /* 0x000000ff0000720c */ /* 0x000fe20000764270 */
[-C--:B------:R-:W-:Y:S01]  /*74a0*/  FMUL R26, R26, R154.reuse ;  /* 0x0000009a1a1a7220 */ /* 0x080fe20000400000 */
[----:B------:R-:W-:Y:S01]  /*74b0*/  LEA R4, P4, R160, UR4, 0x1 ;  /* 0x00000004a0047c11 */ /* 0x000fe2000f8808ff */
[----:B------:R-:W-:Y:S01]  /*74c0*/  FMUL R27, R27, R154 ;  /* 0x0000009a1b1b7220 */ /* 0x000fe20000400000 */
[----:B------:R-:W-:Y:S01]  /*74d0*/  F2FP.F16.F32.PACK_AB R24, RZ, R24 ;  /* 0x00000018ff18723e */ /* 0x000fe200000000ff */
[-C--:B------:R-:W-:Y:S01]  /*74e0*/  FMUL R28, R28, R154.reuse ;  /* 0x0000009a1c1c7220 */ /* 0x080fe20000400000 */
[----:B------:R-:W-:Y:S01]  /*74f0*/  LEA.HI.X R5, R160, UR5, R169, 0x1, P4 ;  /* 0x00000005a0057c11 */ /* 0x000fe2000a0f0ca9 */
[-C--:B------:R-:W-:Y:S01]  /*7500*/  FMUL R29, R29, R154.reuse ;  /* 0x0000009a1d1d7220 */ /* 0x080fe20000400000 */
[----:B------:R-:W-:Y:S01]  /*7510*/  F2FP.F16.F32.PACK_AB R25, RZ, R25 ;  /* 0x00000019ff19723e */ /* 0x000fe200000000ff */
[-C--:B------:R-:W-:Y:S01]  /*7520*/  FMUL R30, R30, R154.reuse ;  /* 0x0000009a1e1e7220 */ /* 0x080fe20000400000 */
[----:B------:R-:W-:Y:S01]  /*7530*/  SHF.L.U64.HI R11, R10, 0x4, R11 ;  /* 0x000000040a0b7819 */ /* 0x000fe2000001020b */
[----:B------:R-:W-:Y:S01]  /*7540*/  @P1 STG.E.U16 desc[UR36][R4.64], R24 ;  /* 0x0000001804001986 */ /* 0x000fe2000c101524 */
[----:B------:R-:W-:Y:S01]  /*7550*/  ISETP.GT.AND P1, PT, R3, 0x8, PT ;  /* 0x000000080300780c */ /* 0x000fe20003f24270 */
[----:B------:R-:W-:Y:S01]  /*7560*/  FMUL R31, R31, R154 ;  /* 0x0000009a1f1f7220 */ /* 0x000fe20000400000 */
[----:B------:R-:W-:Y:S01]  /*7570*/  ISETP.GT.AND P4, PT, R0, 0x8, P0 ;  /* 0x000000080000780c */ /* 0x000fe20000784270 */
[----:B------:R-:W-:Y:S01]  /*7580*/  @P3 STG.E.U16 desc[UR36][R4.64+0x2], R25 ;  /* 0x0000021904003986 */ /* 0x000fe2000c101524 */
[----:B------:R-:W-:Y:S01]  /*7590*/  LEA R6, P3, R10, R4, 0x4 ;  /* 0x000000040a067211 */ /* 0x000fe200078620ff */
[-C--:B------:R-:W-:Y:S01]  /*75a0*/  FMUL R32, R32, R154.reuse ;  /* 0x0000009a20207220 */ /* 0x080fe20000400000 */
[C---:B------:R-:W-:Y:S01]  /*75b0*/  ISETP.GT.AND P2, PT, R0.reuse, 0x8, P2 ;  /* 0x000000080000780c */ /* 0x040fe20001744270 */
[-C--:B------:R-:W-:Y:S01]  /*75c0*/  FMUL R33, R33, R154.reuse ;  /* 0x0000009a21217220 */ /* 0x080fe20000400000 */
[----:B------:R-:W-:Y:S01]  /*75d0*/  ISETP.GT.AND P0, PT, R3, 0x9, PT ;  /* 0x000000090300780c */ /* 0x000fe20003f04270 */
[----:B------:R-:W-:Y:S01]  /*75e0*/  IMAD.X R7, R11, 0x1, R5, P3 ;  /* 0x000000010b077824 */ /* 0x000fe200018e0605 */
[----:B------:R-:W-:Y:S01]  /*75f0*/  ISETP.GT.AND P5, PT, R0, RZ, P1 ;  /* 0x000000ff0000720c */ /* 0x000fe20000fa4270 */
[-C--:B------:R-:W-:Y:S01]  /*7600*/  FMUL R34, R34, R154.reuse ;  /* 0x0000009a22227220 */ /* 0x080fe20000400000 */
[----:B------:R-:W-:Y:S01]  /*7610*/  ISETP.GT.AND P3, PT, R0, RZ, P0 ;  /* 0x000000ff0000720c */ /* 0x000fe20000764270 */
[----:B------:R-:W-:Y:S01]  /*7620*/  FMUL R35, R35, R154 ;  /* 0x0000009a23237220 */ /* 0x000fe20000400000 */
[----:B------:R-:W-:Y:S01]  /*7630*/  F2FP.F16.F32.PACK_AB R26, RZ, R26 ;  /* 0x0000001aff1a723e */ /* 0x000fe200000000ff */
[-C--:B------:R-:W-:Y:S01]  /*7640*/  FMUL R36, R36, R154.reuse ;  /* 0x0000009a24247220 */ /* 0x080fe20000400000 */
[----:B------:R-:W-:Y:S01]  /*7650*/  F2FP.F16.F32.PACK_AB R27, RZ, R27 ;  /* 0x0000001bff1b723e */ /* 0x000fe200000000ff */
[----:B------:R-:W-:Y:S01]  /*7660*/  FMUL R37, R37, R154 ;  /* 0x0000009a25257220 */ /* 0x000fe20000400000 */
[----:B------:R-:W-:Y:S01]  /*7670*/  F2FP.F16.F32.PACK_AB R28, RZ, R28 ;  /* 0x0000001cff1c723e */ /* 0x000fe200000000ff */
[----:B------:R-:W-:Y:S01]  /*7680*/  @P2 STG.E.U16 desc[UR36][R6.64], R26 ;  /* 0x0000001a06002986 */ /* 0x000fe2000c101524 */
[----:B------:R-:W-:Y:S01]  /*7690*/  F2FP.F16.F32.PACK_AB R29, RZ, R29 ;  /* 0x0000001dff1d723e */ /* 0x000fe200000000ff */
[-C--:B------:R-:W-:Y:S01]  /*76a0*/  FMUL R38, R38, R154.reuse ;  /* 0x0000009a26267220 */ /* 0x080fe20000400000 */
[C---:B------:R-:W-:Y:S01]  /*76b0*/  ISETP.GT.AND P2, PT, R0.reuse, 0x8, P1 ;  /* 0x000000080000780c */ /* 0x040fe20000f44270 */
[----:B------:R-:W-:Y:S01]  /*76c0*/  @P4 STG.E.U16 desc[UR36][R6.64+0x2], R27 ;  /* 0x0000021b06004986 */ /* 0x000fe2000c101524 */
[----:B------:R-:W-:Y:S01]  /*76d0*/  ISETP.GT.AND P1, PT, R3, 0x10, PT ;  /* 0x000000100300780c */ /* 0x000fe20003f24270 */
[----:B------:R-:W-:Y:S01]  /*76e0*/  FMUL R39, R39, R154 ;  /* 0x0000009a27277220 */ /* 0x000fe20000400000 */
[----:B------:R-:W-:Y:S01]  /*76f0*/  F2FP.F16.F32.PACK_AB R30, RZ, R30 ;  /* 0x0000001eff1e723e */ /* 0x000fe200000000ff */
[----:B------:R-:W-:Y:S01]  /*7700*/  @P5 STG.E.U16 desc[UR36][R4.64+0x10], R28 ;  /* 0x0000101c04005986 */ /* 0x000fe2000c101524 */
[----:B------:R-:W-:Y:S01]  /*7710*/  ISETP.GT.AND P4, PT, R0, RZ, P1 ;  /* 0x000000ff0000720c */ /* 0x000fe20000f84270 */
[-C--:B------:R-:W-:Y:S01]  /*7720*/  FMUL R40, R40, R154.reuse ;  /* 0x0000009a28287220 */ /* 0x080fe20000400000 */
[----:B------:R-:W-:Y:S01]  /*7730*/  F2FP.F16.F32.PACK_AB R31, RZ, R31 ;  /* 0x0000001fff1f723e */ /* 0x000fe200000000ff */
[----:B------:R-:W-:Y:S01]  /*7740*/  @P3 STG.E.U16 desc[UR36][R4.64+0x12], R29 ;  /* 0x0000121d04003986 */ /* 0x000fe2000c101524 */
[----:B------:R-:W-:Y:S01]  /*7750*/  ISETP.GT.AND P3, PT, R0, 0x8, P0 ;  /* 0x000000080000780c */ /* 0x000fe20000764270 */
[----:B------:R-:W-:Y:S01]  /*7760*/  FMUL R41, R41, R154 ;  /* 0x0000009a29297220 */ /* 0x000fe20000400000 */
[----:B------:R-:W-:Y:S01]  /*7770*/  ISETP.GT.AND P0, PT, R3, 0x11, PT ;  /* 0x000000110300780c */ /* 0x000fe20003f04270 */
[----:B------:R-:W-:Y:S01]  /*7780*/  @P2 STG.E.U16 desc[UR36][R6.64+0x10], R30 ;  /* 0x0000101e06002986 */ /* 0x000fe2000c101524 */
[----:B------:R-:W-:Y:S01]  /*7790*/  F2FP.F16.F32.PACK_AB R32, RZ, R32 ;  /* 0x00000020ff20723e */ /* 0x000fe200000000ff */
[-C--:B------:R-:W-:Y:S01]  /*77a0*/  FMUL R42, R42, R154.reuse ;  /* 0x0000009a2a2a7220 */ /* 0x080fe20000400000 */
[C---:B------:R-:W-:Y:S01]  /*77b0*/  ISETP.GT.AND P5, PT, R0.reuse, RZ, P0 ;  /* 0x000000ff0000720c */ /* 0x040fe200007a4270 */
[-C--:B------:R-:W-:Y:S01]  /*77c0*/  FMUL R43, R43, R154.reuse ;  /* 0x0000009a2b2b7220 */ /* 0x080fe20000400000 */
[----:B------:R-:W-:Y:S01]  /*77d0*/  ISETP.GT.AND P2, PT, R0, 0x8, P1 ;  /* 0x000000080000780c */ /* 0x000fe20000f44270 */
[-C--:B------:R-:W-:Y:S01]  /*77e0*/  FMUL R44, R44, R154.reuse ;  /* 0x0000009a2c2c7220 */ /* 0x080fe20000400000 */
[----:B------:R-:W-:Y:S01]  /*77f0*/  ISETP.GT.AND P1, PT, R3, 0x18, PT ;  /* 0x000000180300780c */ /* 0x000fe20003f24270 */
[-C--:B------:R-:W-:Y:S01]  /*7800*/  FMUL R45, R45, R154.reuse ;  /* 0x0000009a2d2d7220 */ /* 0x080fe20000400000 */
[----:B------:R-:W-:Y:S01]  /*7810*/  F2FP.F16.F32.PACK_AB R33, RZ, R33 ;  /* 0x00000021ff21723e */ /* 0x000fe200000000ff */
[----:B------:R-:W-:Y:S01]  /*7820*/  @P3 STG.E.U16 desc[UR36][R6.64+0x12], R31 ;  /* 0x0000121f06003986 */ /* 0x000fe2000c101524 */
[----:B------:R-:W-:Y:S01]  /*7830*/  ISETP.GT.AND P3, PT, R0, 0x8, P0 ;  /* 0x000000080000780c */ /* 0x000fe20000764270 */
[-C--:B------:R-:W-:Y:S01]  /*7840*/  FMUL R46, R46, R154.reuse ;  /* 0x0000009a2e2e7220 */ /* 0x080fe20000400000 */
[----:B------:R-:W-:Y:S01]  /*7850*/  ISETP.GT.AND P0, PT, R3, 0x19, PT ;  /* 0x000000190300780c */ /* 0x000fe20003f04270 */
[----:B------:R-:W-:Y:S01]  /*7860*/  @P4 STG.E.U16 desc[UR36][R4.64+0x20], R32 ;  /* 0x0000202004004986 */ /* 0x000fe2000c101524 */
[C---:B------:R-:W-:Y:S01]  /*7870*/  ISETP.GT.AND P4, PT, R0.reuse, RZ, P1 ;  /* 0x000000ff0000720c */ /* 0x040fe20000f84270 */
[----:B------:R-:W-:Y:S01]  /*7880*/  FMUL R47, R47, R154 ;  /* 0x0000009a2f2f7220 */ /* 0x000fe20000400000 */
[----:B------:R-:W-:Y:S01]  /*7890*/  F2FP.F16.F32.PACK_AB R34, RZ, R34 ;  /* 0x00000022ff22723e */ /* 0x000fe200000000ff */
[----:B------:R-:W-:Y:S01]  /*78a0*/  @P5 STG.E.U16 desc[UR36][R4.64+0x22], R33 ;  /* 0x0000222104005986 */ /* 0x000fe2000c101524 */
[----:B------:R-:W-:Y:S01]  /*78b0*/  ISETP.GT.AND P5, PT, R0, RZ, P0 ;  /* 0x000000ff0000720c */ /* 0x000fe200007a4270 */
[----:B------:R-:W-:Y:S01]  /*78c0*/  FMUL R48, R48, R154 ;  /* 0x0000009a30307220 */ /* 0x000fe20000400000 */
[----:B------:R-:W-:Y:S01]  /*78d0*/  F2FP.F16.F32.PACK_AB R35, RZ, R35 ;  /* 0x00000023ff23723e */ /* 0x000fe200000000ff */
[----:B------:R-:W-:Y:S01]  /*78e0*/  @P2 STG.E.U16 desc[UR36][R6.64+0x20], R34 ;  /* 0x0000202206002986 */ /* 0x000fe2000c101524 */
[----:B------:R-:W-:Y:S01]  /*78f0*/  F2FP.F16.F32.PACK_AB R36, RZ, R36 ;  /* 0x00000024ff24723e */ /* 0x000fe200000000ff */
[-C--:B------:R-:W-:Y:S01]  /*7900*/  FMUL R49, R49, R154.reuse ;  /* 0x0000009a31317220 */ /* 0x080fe20000400000 */
[----:B------:R-:W-:Y:S01]  /*7910*/  ISETP.GT.AND P2, PT, R0, 0x8, P1 ;  /* 0x000000080000780c */ /* 0x000fe20000f44270 */
[----:B------:R-:W-:Y:S01]  /*7920*/  @P3 STG.E.U16 desc[UR36][R6.64+0x22], R35 ;  /* 0x0000222306003986 */ /* 0x000fe2000c101524 */
[----:B------:R-:W-:Y:S01]  /*7930*/  ISETP.GT.AND P1, PT, R3, 0x20, PT ;  /* 0x000000200300780c */ /* 0x000fe20003f24270 */
[-C--:B------:R-:W-:Y:S01]  /*7940*/  FMUL R50, R50, R154.reuse ;  /* 0x0000009a32327220 */ /* 0x080fe20000400000 */
[----:B------:R-:W-:Y:S01]  /*7950*/  F2FP.F16.F32.PACK_AB R37, RZ, R37 ;  /* 0x00000025ff25723e */ /* 0x000fe200000000ff */
[----:B------:R-:W-:Y:S01]  /*7960*/  @P4 STG.E.U16 desc[UR36][R4.64+0x30], R36 ;  /* 0x0000302404004986 */ /* 0x000fe2000c101524 */
[C---:B------:R-:W-:Y:S01]  /*7970*/  ISETP.GT.AND P3, PT, R0.reuse, 0x8, P0 ;  /* 0x000000080000780c */ /* 0x040fe20000764270 */
[-C--:B------:R-:W-:Y:S01]  /*7980*/  FMUL R51, R51, R154.reuse ;  /* 0x0000009a33337220 */ /* 0x080fe20000400000 */
[----:B------:R-:W-:Y:S01]  /*7990*/  ISETP.GT.AND P0, PT, R3, 0x21, PT ;  /* 0x000000210300780c */ /* 0x000fe20003f04270 */
[----:B------:R-:W-:Y:S01]  /*79a0*/  @P5 STG.E.U16 desc[UR36][R4.64+0x32], R37 ;  /* 0x0000322504005986 */ /* 0x000fe2000c101524 */
[----:B------:R-:W-:Y:S01]  /*79b0*/  ISETP.GT.AND P4, PT, R0, RZ, P1 ;  /* 0x000000ff0000720c */ /* 0x000fe20000f84270 */
[----:B------:R-:W-:Y:S01]  /*79c0*/  FMUL R52, R52, R154 ;  /* 0x0000009a34347220 */ /* 0x000fe20000400000 */
[----:B------:R-:W-:Y:S01]  /*79d0*/  F2FP.F16.F32.PACK_AB R38, RZ, R38 ;  /* 0x00000026ff26723e */ /* 0x000fe200000000ff */
[-C--:B------:R-:W-:Y:S01]  /*79e0*/  FMUL R53, R53, R154.reuse ;  /* 0x0000009a35357220 */ /* 0x080fe20000400000 */
        /* <DEDUP_REMOVED lines=325> */
[----:B------:R-:W-:Y:S01]  /*8e40*/  FMUL R151, R151, R154 ;  /* 0x0000009a97977220 */ /* 0x000fe20000400000 */
[----:B------:R-:W-:Y:S01]  /*8e50*/  ISETP.GT.AND P2, PT, R0, 0x8, P1 ;  /* 0x000000080000780c */ /* 0x000fe20000f44270 */
[----:B------:R-:W-:Y:S01]  /*8e60*/  @P3 STG.E.U16 desc[UR36][R6.64+0x132], R103 ;  /* 0x0001326706003986 */ /* 0x000fe2000c101524 */
[----:B------:R-:W-:-:S02]  /*8e70*/  ISETP.GT.AND P1, PT, R3, 0xa8, PT ;  /* 0x000000a80300780c */ /* 0x000fc40003f24270 */
[----:B------:R-:W-:Y:S01]  /*8e80*/  F2FP.F16.F32.PACK_AB R105, RZ, R105 ;  /* 0x00000069ff69723e */ /* 0x000fe200000000ff */
[----:B------:R-:W-:Y:S01]  /*8e90*/  @P4 STG.E.U16 desc[UR36][R4.64+0x140], R104 ;  /* 0x0001406804004986 */ /* 0x000fe2000c101524 */
[C---:B------:R-:W-:Y:S02]  /*8ea0*/  ISETP.GT.AND P3, PT, R0.reuse, 0x8, P0 ;  /* 0x000000080000780c */ /* 0x040fe40000764270 */
[----:B------:R-:W-:Y:S01]  /*8eb0*/  ISETP.GT.AND P0, PT, R3, 0xa9, PT ;  /* 0x000000a90300780c */ /* 0x000fe20003f04270 */
[----:B------:R-:W-:Y:S01]  /*8ec0*/  @P5 STG.E.U16 desc[UR36][R4.64+0x142], R105 ;  /* 0x0001426904005986 */ /* 0x000fe2000c101524 */
[C---:B------:R-:W-:Y:S02]  /*8ed0*/  ISETP.GT.AND P4, PT, R0.reuse, RZ, P1 ;  /* 0x000000ff0000720c */ /* 0x040fe40000f84270 */
[----:B------:R-:W-:Y:S02]  /*8ee0*/  F2FP.F16.F32.PACK_AB R106, RZ, R106 ;  /* 0x0000006aff6a723e */ /* 0x000fe400000000ff */
[----:B------:R-:W-:-:S02]  /*8ef0*/  ISETP.GT.AND P5, PT, R0, RZ, P0 ;  /* 0x000000ff0000720c */ /* 0x000fc400007a4270 */
[----:B------:R-:W-:Y:S01]  /*8f00*/  F2FP.F16.F32.PACK_AB R107, RZ, R107 ;  /* 0x0000006bff6b723e */ /* 0x000fe200000000ff */
[----:B------:R-:W-:Y:S01]  /*8f10*/  @P2 STG.E.U16 desc[UR36][R6.64+0x140], R106 ;  /* 0x0001406a06002986 */ /* 0x000fe2000c101524 */
[----:B------:R-:W-:Y:S02]  /*8f20*/  F2FP.F16.F32.PACK_AB R108, RZ, R108 ;  /* 0x0000006cff6c723e */ /* 0x000fe400000000ff */
[C---:B------:R-:W-:Y:S01]  /*8f30*/  ISETP.GT.AND P2, PT, R0.reuse, 0x8, P1 ;  /* 0x000000080000780c */ /* 0x040fe20000f44270 */
[----:B------:R-:W-:Y:S01]  /*8f40*/  @P3 STG.E.U16 desc[UR36][R6.64+0x142], R107 ;  /* 0x0001426b06003986 */ /* 0x000fe2000c101524 */
[----:B------:R-:W-:Y:S02]  /*8f50*/  ISETP.GT.AND P1, PT, R3, 0xb0, PT ;  /* 0x000000b00300780c */ /* 0x000fe40003f24270 */
[----:B------:R-:W-:Y:S01]  /*8f60*/  F2FP.F16.F32.PACK_AB R109, RZ, R109 ;  /* 0x0000006dff6d723e */ /* 0x000fe200000000ff */
[----:B------:R-:W-:Y:S01]  /*8f70*/  @P4 STG.E.U16 desc[UR36][R4.64+0x150], R108 ;  /* 0x0001506c04004986 */ /* 0x000fe2000c101524 */
[----:B------:R-:W-:-:S02]  /*8f80*/  ISETP.GT.AND P3, PT, R0, 0x8, P0 ;  /* 0x000000080000780c */ /* 0x000fc40000764270 */
[----:B------:R-:W-:Y:S01]  /*8f90*/  ISETP.GT.AND P0, PT, R3, 0xb1, PT ;  /* 0x000000b10300780c */ /* 0x000fe20003f04270 */
[----:B------:R-:W-:Y:S01]  /*8fa0*/  @P5 STG.E.U16 desc[UR36][R4.64+0x152], R109 ;  /* 0x0001526d04005986 */ /* 0x000fe2000c101524 */
[C---:B------:R-:W-:Y:S02]  /*8fb0*/  ISETP.GT.AND P4, PT, R0.reuse, RZ, P1 ;  /* 0x000000ff0000720c */ /* 0x040fe40000f84270 */
[----:B------:R-:W-:Y:S02]  /*8fc0*/  F2FP.F16.F32.PACK_AB R110, RZ, R110 ;  /* 0x0000006eff6e723e */ /* 0x000fe400000000ff */
[----:B------:R-:W-:Y:S02]  /*8fd0*/  ISETP.GT.AND P5, PT, R0, RZ, P0 ;  /* 0x000000ff0000720c */ /* 0x000fe400007a4270 */
[----:B------:R-:W-:Y:S01]  /*8fe0*/  F2FP.F16.F32.PACK_AB R111, RZ, R111 ;  /* 0x0000006fff6f723e */ /* 0x000fe200000000ff */
[----:B------:R-:W-:Y:S01]  /*8ff0*/  @P2 STG.E.U16 desc[UR36][R6.64+0x150], R110 ;  /* 0x0001506e06002986 */ /* 0x000fe2000c101524 */
[----:B------:R-:W-:-:S02]  /*9000*/  F2FP.F16.F32.PACK_AB R112, RZ, R112 ;  /* 0x00000070ff70723e */ /* 0x000fc400000000ff */
[C---:B------:R-:W-:Y:S01]  /*9010*/  ISETP.GT.AND P2, PT, R0.reuse, 0x8, P1 ;  /* 0x000000080000780c */ /* 0x040fe20000f44270 */
[----:B------:R-:W-:Y:S01]  /*9020*/  @P3 STG.E.U16 desc[UR36][R6.64+0x152], R111 ;  /* 0x0001526f06003986 */ /* 0x000fe2000c101524 */
[C---:B------:R-:W-:Y:S02]  /*9030*/  ISETP.GT.AND P1, PT, R3.reuse, 0xb8, PT ;  /* 0x000000b80300780c */ /* 0x040fe40003f24270 */
[----:B------:R-:W-:Y:S01]  /*9040*/  F2FP.F16.F32.PACK_AB R113, RZ, R113 ;  /* 0x00000071ff71723e */ /* 0x000fe200000000ff */
[----:B------:R-:W-:Y:S01]  /*9050*/  @P4 STG.E.U16 desc[UR36][R4.64+0x160], R112 ;  /* 0x0001607004004986 */ /* 0x000fe2000c101524 */
[C---:B------:R-:W-:Y:S02]  /*9060*/  ISETP.GT.AND P3, PT, R0.reuse, 0x8, P0 ;  /* 0x000000080000780c */ /* 0x040fe40000764270 */
[----:B------:R-:W-:Y:S01]  /*9070*/  ISETP.GT.AND P0, PT, R3, 0xb9, PT ;  /* 0x000000b90300780c */ /* 0x000fe20003f04270 */
[----:B------:R-:W-:Y:S01]  /*9080*/  @P5 STG.E.U16 desc[UR36][R4.64+0x162], R113 ;  /* 0x0001627104005986 */ /* 0x000fe2000c101524 */
[----:B------:R-:W-:-:S02]  /*9090*/  ISETP.GT.AND P4, PT, R0, RZ, P1 ;  /* 0x000000ff0000720c */ /* 0x000fc40000f84270 */
[----:B------:R-:W-:Y:S02]  /*90a0*/  F2FP.F16.F32.PACK_AB R114, RZ, R114 ;  /* 0x00000072ff72723e */ /* 0x000fe400000000ff */
[C---:B------:R-:W-:Y:S02]  /*90b0*/  ISETP.GT.AND P5, PT, R0.reuse, RZ, P0 ;  /* 0x000000ff0000720c */ /* 0x040fe400007a4270 */
[----:B------:R-:W-:Y:S01]  /*90c0*/  F2FP.F16.F32.PACK_AB R115, RZ, R115 ;  /* 0x00000073ff73723e */ /* 0x000fe200000000ff */
[----:B------:R-:W-:Y:S01]  /*90d0*/  @P2 STG.E.U16 desc[UR36][R6.64+0x160], R114 ;  /* 0x0001607206002986 */ /* 0x000fe2000c101524 */
[----:B------:R-:W-:Y:S02]  /*90e0*/  F2FP.F16.F32.PACK_AB R116, RZ, R116 ;  /* 0x00000074ff74723e */ /* 0x000fe400000000ff */
        /* <DEDUP_REMOVED lines=65> */
[----:B------:R-:W-:Y:S02]  /*9500*/  ISETP.GT.AND P5, PT, R0, RZ, P0 ;  /* 0x000000ff0000720c */ /* 0x000fe400007a4270 */
[----:B------:R-:W-:Y:S02]  /*9510*/  F2FP.F16.F32.PACK_AB R134, RZ, R134 ;  /* 0x00000086ff86723e */ /* 0x000fe400000000ff */
[----:B------:R-:W-:Y:S02]  /*9520*/  F2FP.F16.F32.PACK_AB R135, RZ, R135 ;  /* 0x00000087ff87723e */ /* 0x000fe400000000ff */
[----:B------:R-:W-:Y:S01]  /*9530*/  F2FP.F16.F32.PACK_AB R136, RZ, R136 ;  /* 0x00000088ff88723e */ /* 0x000fe200000000ff */
[----:B------:R-:W-:Y:S01]  /*9540*/  @P2 STG.E.U16 desc[UR36][R6.64+0x1b0], R134 ;  /* 0x0001b08606002986 */ /* 0x000fe2000c101524 */
[----:B------:R-:W-:-:S02]  /*9550*/  F2FP.F16.F32.PACK_AB R137, RZ, R137 ;  /* 0x00000089ff89723e */ /* 0x000fc400000000ff */
[C---:B------:R-:W-:Y:S01]  /*9560*/  ISETP.GT.AND P1, PT, R0.reuse, 0x8, P1 ;  /* 0x000000080000780c */ /* 0x040fe20000f24270 */
[----:B------:R-:W-:Y:S01]  /*9570*/  @P3 STG.E.U16 desc[UR36][R6.64+0x1b2], R135 ;  /* 0x0001b28706003986 */ /* 0x000fe2000c101524 */
[C---:B------:R-:W-:Y:S02]  /*9580*/  ISETP.GT.AND P2, PT, R0.reuse, 0x8, P0 ;  /* 0x000000080000780c */ /* 0x040fe40000744270 */
[C---:B------:R-:W-:Y:S01]  /*9590*/  ISETP.GT.AND P0, PT, R3.reuse, 0xe9, PT ;  /* 0x000000e90300780c */ /* 0x040fe20003f04270 */
[----:B------:R-:W-:Y:S01]  /*95a0*/  @P4 STG.E.U16 desc[UR36][R4.64+0x1c0], R136 ;  /* 0x0001c08804004986 */ /* 0x000fe2000c101524 */
[----:B------:R-:W-:Y:S02]  /*95b0*/  ISETP.GT.AND P4, PT, R3, 0xe8, PT ;  /* 0x000000e80300780c */ /* 0x000fe40003f84270 */
[----:B------:R-:W-:Y:S01]  /*95c0*/  F2FP.F16.F32.PACK_AB R138, RZ, R138 ;  /* 0x0000008aff8a723e */ /* 0x000fe200000000ff */
[----:B------:R-:W-:Y:S01]  /*95d0*/  @P5 STG.E.U16 desc[UR36][R4.64+0x1c2], R137 ;  /* 0x0001c28904005986 */ /* 0x000fe2000c101524 */
[----:B------:R-:W-:-:S02]  /*95e0*/  ISETP.GT.AND P5, PT, R0, RZ, P4 ;  /* 0x000000ff0000720c */ /* 0x000fc400027a4270 */
[----:B------:R-:W-:Y:S01]  /*95f0*/  F2FP.F16.F32.PACK_AB R139, RZ, R139 ;  /* 0x0000008bff8b723e */ /* 0x000fe200000000ff */
[----:B------:R-:W-:Y:S01]  /*9600*/  @P1 STG.E.U16 desc[UR36][R6.64+0x1c0], R138 ;  /* 0x0001c08a06001986 */ /* 0x000fe2000c101524 */
[----:B------:R-:W-:Y:S02]  /*9610*/  F2FP.F16.F32.PACK_AB R140, RZ, R140 ;  /* 0x0000008cff8c723e */ /* 0x000fe400000000ff */
[C---:B------:R-:W-:Y:S01]  /*9620*/  ISETP.GT.AND P3, PT, R0.reuse, RZ, P0 ;  /* 0x000000ff0000720c */ /* 0x040fe20000764270 */
[----:B------:R-:W-:Y:S01]  /*9630*/  @P2 STG.E.U16 desc[UR36][R6.64+0x1c2], R139 ;  /* 0x0001c28b06002986 */ /* 0x000fe2000c101524 */
[C---:B------:R-:W-:Y:S02]  /*9640*/  ISETP.GT.AND P4, PT, R0.reuse, 0x8, P4 ;  /* 0x000000080000780c */ /* 0x040fe40002784270 */
[----:B------:R-:W-:Y:S02]  /*9650*/  F2FP.F16.F32.PACK_AB R141, RZ, R141 ;  /* 0x0000008dff8d723e */ /* 0x000fe400000000ff */
[----:B------:R-:W-:Y:S01]  /*9660*/  F2FP.F16.F32.PACK_AB R142, RZ, R142 ;  /* 0x0000008eff8e723e */ /* 0x000fe200000000ff */
[----:B------:R-:W-:Y:S01]  /*9670*/  @P5 STG.E.U16 desc[UR36][R4.64+0x1d0], R140 ;  /* 0x0001d08c04005986 */ /* 0x000fe2000c101524 */
[----:B------:R-:W-:-:S02]  /*9680*/  ISETP.GT.AND P5, PT, R0, 0x8, P0 ;  /* 0x000000080000780c */ /* 0x000fc400007a4270 */
[----:B------:R-:W-:Y:S02]  /*9690*/  F2FP.F16.F32.PACK_AB R143, RZ, R143 ;  /* 0x0000008fff8f723e */ /* 0x000fe400000000ff */
[C---:B------:R-:W-:Y:S01]  /*96a0*/  ISETP.GT.AND P0, PT, R3.reuse, 0xf1, PT ;  /* 0x000000f10300780c */ /* 0x040fe20003f04270 */
[----:B------:R-:W-:Y:S01]  /*96b0*/  @P3 STG.E.U16 desc[UR36][R4.64+0x1d2], R141 ;  /* 0x0001d28d04003986 */ /* 0x000fe2000c101524 */
[----:B------:R-:W-:Y:S02]  /*96c0*/  ISETP.GT.AND P3, PT, R3, 0xf0, PT ;  /* 0x000000f00300780c */ /* 0x000fe40003f64270 */
[----:B------:R-:W-:Y:S01]  /*96d0*/  F2FP.F16.F32.PACK_AB R144, RZ, R144 ;  /* 0x00000090ff90723e */ /* 0x000fe200000000ff */
[----:B------:R-:W-:Y:S01]  /*96e0*/  @P4 STG.E.U16 desc[UR36][R6.64+0x1d0], R142 ;  /* 0x0001d08e06004986 */ /* 0x000fe2000c101524 */
[C---:B------:R-:W-:Y:S02]  /*96f0*/  ISETP.GT.AND P4, PT, R0.reuse, RZ, P3 ;  /* 0x000000ff0000720c */ /* 0x040fe40001f84270 */
[----:B------:R-:W-:Y:S01]  /*9700*/  F2FP.F16.F32.PACK_AB R145, RZ, R145 ;  /* 0x00000091ff91723e */ /* 0x000fe200000000ff */
[----:B------:R-:W-:Y:S01]  /*9710*/  @P5 STG.E.U16 desc[UR36][R6.64+0x1d2], R143 ;  /* 0x0001d28f06005986 */ /* 0x000fe2000c101524 */
[----:B------:R-:W-:-:S02]  /*9720*/  ISETP.GT.AND P5, PT, R0, RZ, P0 ;  /* 0x000000ff0000720c */ /* 0x000fc400007a4270 */
[C---:B------:R-:W-:Y:S02]  /*9730*/  ISETP.GT.AND P2, PT, R3.reuse, 0xf8, PT ;  /* 0x000000f80300780c */ /* 0x040fe40003f44270 */
[----:B------:R-:W-:Y:S02]  /*9740*/  ISETP.GT.AND P1, PT, R3, 0xf9, PT ;  /* 0x000000f90300780c */ /* 0x000fe40003f24270 */
[C---:B------:R-:W-:Y:S02]  /*9750*/  ISETP.GT.AND P3, PT, R0.reuse, 0x8, P3 ;  /* 0x000000080000780c */ /* 0x040fe40001f64270 */
[C---:B------:R-:W-:Y:S01]  /*9760*/  ISETP.GT.AND P0, PT, R0.reuse, 0x8, P0 ;  /* 0x000000080000780c */ /* 0x040fe20000704270 */
[----:B------:R-:W-:Y:S01]  /*9770*/  @P4 STG.E.U16 desc[UR36][R4.64+0x1e0], R144 ;  /* 0x0001e09004004986 */ /* 0x000fe2000c101524 */
[C---:B------:R-:W-:Y:S02]  /*9780*/  ISETP.GT.AND P4, PT, R0.reuse, RZ, P1 ;  /* 0x000000ff0000720c */ /* 0x040fe40000f84270 */
[----:B------:R-:W-:Y:S01]  /*9790*/  F2FP.F16.F32.PACK_AB R146, RZ, R146 ;  /* 0x00000092ff92723e */ /* 0x000fe200000000ff */
[----:B------:R-:W-:Y:S01]  /*97a0*/  @P5 STG.E.U16 desc[UR36][R4.64+0x1e2], R145 ;  /* 0x0001e29104005986 */ /* 0x000fe2000c101524 */
[----:B------:R-:W-:-:S02]  /*97b0*/  ISETP.GT.AND P5, PT, R0, RZ, P2 ;  /* 0x000000ff0000720c */ /* 0x000fc400017a4270 */
[C---:B------:R-:W-:Y:S02]  /*97c0*/  ISETP.GT.AND P2, PT, R0.reuse, 0x8, P2 ;  /* 0x000000080000780c */ /* 0x040fe40001744270 */
[----:B------:R-:W-:Y:S01]  /*97d0*/  F2FP.F16.F32.PACK_AB R147, RZ, R147 ;  /* 0x00000093ff93723e */ /* 0x000fe200000000ff */
[----:B------:R-:W-:Y:S01]  /*97e0*/  @P3 STG.E.U16 desc[UR36][R6.64+0x1e0], R146 ;  /* 0x0001e09206003986 */ /* 0x000fe2000c101524 */
[----:B------:R-:W-:Y:S02]  /*97f0*/  ISETP.GT.AND P1, PT, R0, 0x8, P1 ;  /* 0x000000080000780c */ /* 0x000fe40000f24270 */
[----:B------:R-:W-:Y:S01]  /*9800*/  F2FP.F16.F32.PACK_AB R148, RZ, R148 ;  /* 0x00000094ff94723e */ /* 0x000fe200000000ff */
[----:B------:R-:W-:Y:S01]  /*9810*/  @P0 STG.E.U16 desc[UR36][R6.64+0x1e2], R147 ;  /* 0x0001e29306000986 */ /* 0x000fe2000c101524 */
[----:B------:R-:W-:Y:S02]  /*9820*/  F2FP.F16.F32.PACK_AB R149, RZ, R149 ;  /* 0x00000095ff95723e */ /* 0x000fe400000000ff */
[----:B------:R-:W-:Y:S01]  /*9830*/  F2FP.F16.F32.PACK_AB R150, RZ, R150 ;  /* 0x00000096ff96723e */ /* 0x000fe200000000ff */
[----:B------:R-:W-:Y:S01]  /*9840*/  @P5 STG.E.U16 desc[UR36][R4.64+0x1f0], R148 ;  /* 0x0001f09404005986 */ /* 0x000fe2000c101524 */
[----:B------:R-:W-:-:S03]  /*9850*/  F2FP.F16.F32.PACK_AB R151, RZ, R151 ;  /* 0x00000097ff97723e */ /* 0x000fc600000000ff */
[----:B------:R0:W-:Y:S02]  /*9860*/  @P4 STG.E.U16 desc[UR36][R4.64+0x1f2], R149 ;  /* 0x0001f29504004986 */ /* 0x0001e4000c101524 */
[----:B0-----:R-:W-:Y:S02]  /*9870*/  @P2 IMAD.MOV.U32 R4, RZ, RZ, R6 ;  /* 0x000000ffff042224 */ /* 0x001fe400078e0006 */
[----:B------:R-:W-:-:S05]  /*9880*/  @P2 IMAD.MOV.U32 R5, RZ, RZ, R7 ;  /* 0x000000ffff052224 */ /* 0x000fca00078e0007 */
[----:B------:R0:W-:Y:S04]  /*9890*/  @P2 STG.E.U16 desc[UR36][R4.64+0x1f0], R150 ;  /* 0x0001f09604002986 */ /* 0x0001e8000c101524 */
[----:B------:R0:W-:Y:S02]  /*98a0*/  @P1 STG.E.U16 desc[UR36][R6.64+0x1f2], R151 ;  /* 0x0001f29706001986 */ /* 0x0001e4000c101524 */
.L_x_282:
[----:B------:R-:W-:Y:S05]  /*98b0*/  BSYNC B0 ;  /* 0x0000000000007941 */ /* 0x000fea0003800000 */
.L_x_28:
[----:B------:R-:W-:Y:S01]  /*98c0*/  ULDC UR4, c[0x0][0xc] ;  /* 0x0000030000047ab9 */ /* 0x000fe20000000800 */
[----:B------:R-:W-:Y:S01]  /*98d0*/  ULDC UR5, c[0x0][0x10] ;  /* 0x0000040000057ab9 */ /* 0x000fe20000000800 */
[----:B0-----:R-:W0:Y:S01]  /*98e0*/  LDC R3, c[0x0][0x14] ;  /* 0x00000500ff037b82 */ /* 0x001e220000000800 */
[----:B------:R-:W-:Y:S01]  /*98f0*/  UIMAD.WIDE.U32 UR4, UR4, UR5, URZ ;  /* 0x00000005040472a5 */ /* 0x000fe2000f8e003f */
[----:B------:R-:W-:Y:S01]  /*9900*/  PRMT R0, RZ, 0x7610, R0 ;  /* 0x00007610ff007816 */ /* 0x000fe20000000000 */
[----:B----45:R-:W-:Y:S02]  /*9910*/  IMAD.MOV.U32 R152, RZ, RZ, -0x1 ;  /* 0xffffffffff987424 */ /* 0x030fe400078e00ff */
[----:B------:R-:W-:Y:S02]  /*9920*/  IMAD.MOV.U32 R23, RZ, RZ, -0x1 ;  /* 0xffffffffff177424 */ /* 0x000fe400078e00ff */
[----:B0-----:R-:W-:-:S04]  /*9930*/  IMAD.WIDE.U32 R16, R3, UR4, R16 ;  /* 0x0000000403107c25 */ /* 0x001fc8000f8e0010 */
[----:B------:R-:W-:Y:S01]  /*9940*/  IMAD R3, R3, UR5, RZ ;  /* 0x0000000503037c24 */ /* 0x000fe2000f8e02ff */
[----:B------:R-:W-:Y:S02]  /*9950*/  ULDC.64 UR4, c[0x0][0x650] ;  /* 0x0001940000047ab9 */ /* 0x000fe40000000a00 */
[----:B------:R-:W-:Y:S01]  /*9960*/  ISETP.GE.U32.AND P0, PT, R16, UR4, PT ;  /* 0x0000000410007c0c */ /* 0x000fe2000bf06070 */
[----:B------:R-:W-:-:S05]  /*9970*/  IMAD.IADD R17, R17, 0x1, R3 ;  /* 0x0000000111117824 */ /* 0x000fca00078e0203 */
[----:B------:R-:W-:-:S13]  /*9980*/  ISETP.GE.U32.AND.EX P0, PT, R17, UR5, PT, P0 ;  /* 0x0000000511007c0c */ /* 0x000fda000bf06100 */
[----:B------:R-:W-:Y:S05]  /*9990*/  @P0 BRA `(.L_x_283) ;  /* 0x0000000400640947 */ /* 0x000fea0003800000 */
[----:B------:R-:W0:Y:S01]  /*99a0*/  S2R R12, SR_CTAID.X ;  /* 0x00000000000c7919 */ /* 0x000e220000002500 */
[----:B------:R-:W4:Y:S01]  /*99b0*/  LDC.64 R10, c[0x0][0x628] ;  /* 0x00018a00ff0a7b82 */ /* 0x000f220000000a00 */
[----:B------:R-:W-:Y:S01]  /*99c0*/  ULDC UR4, c[0x0][0x150] ;  /* 0x0000540000047ab9 */ /* 0x000fe20000000800 */
[----:B-123--:R-:W-:Y:S01]  /*99d0*/  IMAD.MOV.U32 R8, RZ, RZ, R16 ;  /* 0x000000ffff087224 */ /* 0x00efe200078e0010 */
[----:B------:R-:W1:Y:S01]  /*99e0*/  S2R R24, SR_CTAID.Y ;  /* 0x0000000000187919 */ /* 0x000e620000002600 */
[----:B------:R-:W-:-:S04]  /*99f0*/  IMAD.MOV.U32 R9, RZ, RZ, R17 ;  /* 0x000000ffff097224 */ /* 0x000fc800078e0011 */
[----:B------:R-:W2:Y:S08]  /*9a00*/  LDC R21, c[0x0][0x144] ;  /* 0x00005100ff157b82 */ /* 0x000eb00000000800 */
[----:B------:R-:W3:Y:S08]  /*9a10*/  LDC R0, c[0x0][0x630] ;  /* 0x00018c00ff007b82 */ /* 0x000ef00000000800 */
[----:B------:R-:W1:Y:S01]  /*9a20*/  LDC.64 R14, c[0x0][0x620] ;  /* 0x00018800ff0e7b82 */ /* 0x000e620000000a00 */
[----:B----4-:R-:W-:-:S04]  /*9a30*/  ISETP.NE.U32.AND P0, PT, R10, RZ, PT ;  /* 0x000000ff0a00720c */ /* 0x010fc80003f05070 */
[----:B------:R-:W-:Y:S02]  /*9a40*/  ISETP.NE.AND.EX P0, PT, R11, RZ, PT, P0 ;  /* 0x000000ff0b00720c */ /* 0x000fe40003f05300 */
[----:B0-----:R-:W-:-:S05]  /*9a50*/  I2FP.F32.U32 R3, R12 ;  /* 0x0000000c00037245 */ /* 0x001fca0000201000 */
[----:B------:R-:W-:-:S04]  /*9a60*/  FMUL R3, R3, UR4 ;  /* 0x0000000403037c20 */ /* 0x000fc80008400000 */
[----:B------:R0:W4:Y:S02]  /*9a70*/  F2I.U32.TRUNC.NTZ R20, R3 ;  /* 0x0000000300147305 */ /* 0x000124000020f000 */
[----:B--23--:R-:W-:Y:S05]  /*9a80*/  @!P0 BRA `(.L_x_284) ;  /* 0x0000000000288947 */ /* 0x00cfea0003800000 */
[----:B0-----:R-:W0:Y:S02]  /*9a90*/  LDC R3, c[0x0][0x634] ;  /* 0x00018d00ff037b82 */ /* 0x001e240000000800 */
        /* <DEDUP_REMOVED lines=9> */
.L_x_284:
[----:B------:R-:W2:Y:S01]  /*9b30*/  LDC.64 R30, c[0x0][0x640] ;  /* 0x00019000ff1e7b82 */ /* 0x000ea20000000a00 */
[-CC-:B------:R-:W-:Y:S01]  /*9b40*/  SHF.R.U64 R23, R8, R0.reuse, R9.reuse ;  /* 0x0000000008177219 */ /* 0x180fe20000001209 */
[----:B----4-:R-:W-:Y:S01]  /*9b50*/  IMAD.MOV R20, RZ, RZ, -R20 ;  /* 0x000000ffff147224 */ /* 0x010fe200078e0a14 */
[----:B------:R-:W-:Y:S01]  /*9b60*/  SHF.R.U32.HI R0, RZ, R0, R9 ;  /* 0x00000000ff007219 */ /* 0x000fe20000011609 */
[----:B------:R-:W-:Y:S01]  /*9b70*/  ULDC UR4, c[0x0][0x154] ;  /* 0x0000550000047ab9 */ /* 0x000fe20000000800 */
[----:B0-----:R-:W-:Y:S01]  /*9b80*/  IADD3 R3, P0, RZ, -R23, RZ ;  /* 0x80000017ff037210 */ /* 0x001fe20007f1e0ff */
[----:B------:R-:W-:Y:S02]  /*9b90*/  IMAD R26, R21, R20, R12 ;  /* 0x00000014151a7224 */ /* 0x000fe400078e020c */
[----:B------:R-:W0:Y:S01]  /*9ba0*/  LDC R6, c[0x0][0x618] ;  /* 0x00018600ff067b82 */ /* 0x000e220000000800 */
[----:B------:R-:W-:Y:S02]  /*9bb0*/  IMAD.MOV.U32 R7, RZ, RZ, 0x1 ;  /* 0x00000001ff077424 */ /* 0x000fe400078e00ff */
[----:B------:R-:W-:-:S04]  /*9bc0*/  IMAD.X R5, RZ, RZ, ~R0, P0 ;  /* 0x000000ffff057224 */ /* 0x000fc800000e0e00 */
[-C--:B-1----:R-:W-:Y:S01]  /*9bd0*/  IMAD R0, R5, R14.reuse, RZ ;  /* 0x0000000e05007224 */ /* 0x082fe200078e02ff */
[----:B------:R-:W1:Y:S01]  /*9be0*/  LDC R8, c[0x0][0x608] ;  /* 0x00018200ff087b82 */ /* 0x000e620000000800 */
[----:B------:R-:W-:-:S04]  /*9bf0*/  IMAD.WIDE.U32 R4, R3, R14, R16 ;  /* 0x0000000e03047225 */ /* 0x000fc800078e0010 */
[----:B------:R-:W-:Y:S01]  /*9c00*/  IMAD R3, R3, R15, R0 ;  /* 0x0000000f03037224 */ /* 0x000fe200078e0200 */
[----:B------:R-:W-:Y:S02]  /*9c10*/  I2FP.F32.U32 R0, R24 ;  /* 0x0000001800007245 */ /* 0x000fe40000201000 */
[----:B------:R-:W3:Y:S01]  /*9c20*/  LDC R28, c[0x0][0x658] ;  /* 0x00019600ff1c7b82 */ /* 0x000ee20000000800 */
[----:B------:R-:W-:Y:S01]  /*9c30*/  IMAD.IADD R3, R5, 0x1, R3 ;  /* 0x0000000105037824 */ /* 0x000fe200078e0203 */
[----:B--2---:R-:W-:Y:S01]  /*9c40*/  ISETP.NE.U32.AND P0, PT, R30, RZ, PT ;  /* 0x000000ff1e00720c */ /* 0x004fe20003f05070 */
[----:B------:R-:W-:Y:S01]  /*9c50*/  FMUL R0, R0, UR4 ;  /* 0x0000000400007c20 */ /* 0x000fe20008400000 */
[----:B------:R-:W-:Y:S02]  /*9c60*/  IMAD.MOV.U32 R5, RZ, RZ, -0x1 ;  /* 0xffffffffff057424 */ /* 0x000fe400078e00ff */
[----:B------:R-:W-:Y:S01]  /*9c70*/  ISETP.NE.AND.EX P0, PT, R31, RZ, PT, P0 ;  /* 0x000000ff1f00720c */ /* 0x000fe20003f05300 */
[----:B------:R2:W4:Y:S01]  /*9c80*/  F2I.U32.TRUNC.NTZ R13, R0 ;  /* 0x00000000000d7305 */ /* 0x000522000020f000 */
[----:B------:R-:W2:Y:S01]  /*9c90*/  LDC R15, c[0x0][0x148] ;  /* 0x00005200ff0f7b82 */ /* 0x000ea20000000800 */
[----:B0-----:R-:W-:-:S02]  /*9ca0*/  SHF.R.U64 R12, R4, R6, R3 ;  /* 0x00000006040c7219 */ /* 0x001fc40000001203 */
[----:B------:R-:W-:-:S05]  /*9cb0*/  SHF.R.U32.HI R3, RZ, R6, R3 ;  /* 0x00000006ff037219 */ /* 0x000fca0000011603 */
[----:B------:R-:W0:Y:S01]  /*9cc0*/  LDC R20, c[0x0][0x600] ;  /* 0x00018000ff147b82 */ /* 0x000e220000000800 */
[-CC-:B-1----:R-:W-:Y:S02]  /*9cd0*/  SHF.R.U64 R10, R12, R8.reuse, R3.reuse ;  /* 0x000000080c0a7219 */ /* 0x182fe40000001203 */
[----:B------:R-:W-:-:S05]  /*9ce0*/  SHF.R.U32.HI R3, RZ, R8, R3 ;  /* 0x00000008ff037219 */ /* 0x000fca0000011603 */
[----:B------:R-:W1:Y:S01]  /*9cf0*/  LDC R21, c[0x0][0x648] ;  /* 0x00019200ff157b82 */ /* 0x000e620000000800 */
[-C--:B---3--:R-:W-:Y:S02]  /*9d00*/  SHF.L.U32 R4, R5, R28.reuse, RZ ;  /* 0x0000001c05047219 */ /* 0x088fe400000006ff */
[-CC-:B------:R-:W-:Y:S02]  /*9d10*/  SHF.R.U64 R14, R10, R28.reuse, R3.reuse ;  /* 0x0000001c0a0e7219 */ /* 0x180fe40000001203 */
[----:B------:R-:W-:Y:S02]  /*9d20*/  SHF.R.U32.HI R5, RZ, R28, R3 ;  /* 0x0000001cff057219 */ /* 0x000fe40000011603 */
[----:B------:R-:W-:Y:S01]  /*9d30*/  LOP3.LUT R153, RZ, R4, RZ, 0x33, !PT ;  /* 0x00000004ff997212 */ /* 0x000fe200078e33ff */
[----:B------:R-:W3:Y:S01]  /*9d40*/  LDC R25, c[0x0][0x638] ;  /* 0x00018e00ff197b82 */ /* 0x000ee20000000800 */
[----:B------:R-:W-:Y:S01]  /*9d50*/  SHF.L.U32 R28, R7, R28, RZ ;  /* 0x0000001c071c7219 */ /* 0x000fe200000006ff */
[----:B------:R-:W-:-:S06]  /*9d60*/  IMAD.MOV.U32 R4, RZ, RZ, R14 ;  /* 0x000000ffff047224 */ /* 0x000fcc00078e000e */
[----:B------:R-:W0:Y:S01]  /*9d70*/  LDC R27, c[0x0][0x610] ;  /* 0x00018400ff1b7b82 */ /* 0x000e220000000800 */
[----:B----4-:R-:W-:Y:S05]  /*9d80*/  @!P0 BRA `(.L_x_285) ;  /* 0x0000000000288947 */ /* 0x010fea0003800000 */
[----:B------:R-:W4:Y:S02]  /*9d90*/  LDC R3, c[0x0][0x64c] ;  /* 0x00019300ff037b82 */ /* 0x000f240000000800 */
[----:B----4-:R-:W-:-:S05]  /*9da0*/  IADD3 R3, P0, R14, R3, RZ ;  /* 0x000000030e037210 */ /* 0x010fca0007f1e0ff */
        /* <DEDUP_REMOVED lines=8> */
.L_x_285:
[----:B------:R-:W-:Y:S01]  /*9e30*/  ISETP.NE.AND P0, PT, R2, 0x1, PT ;  /* 0x000000010200780c */ /* 0x000fe20003f05270 */
[----:B------:R-:W-:Y:S01]  /*9e40*/  IMAD.MOV R13, RZ, RZ, -R13 ;  /* 0x000000ffff0d7224 */ /* 0x000fe200078e0a0d */
[----:B-12---:R-:W-:Y:S01]  /*9e50*/  SHF.R.U64 R0, R4, R21, R5 ;  /* 0x0000001504007219 */ /* 0x006fe20000001205 */
[----:B0-----:R-:W-:Y:S01]  /*9e60*/  VIADD R5, R20, 0xffffffff ;  /* 0xffffffff14057836 */ /* 0x001fe20000000000 */
[----:B------:R-:W-:-:S03]  /*9e70*/  LOP3.LUT R153, R10, R153, RZ, 0xc0, !PT ;  /* 0x000000990a997212 */ /* 0x000fc600078ec0ff */
[----:B------:R-:W-:Y:S01]  /*9e80*/  IMAD.MOV R3, RZ, RZ, -R0 ;  /* 0x000000ffff037224 */ /* 0x000fe200078e0a00 */
[----:B------:R-:W-:Y:S01]  /*9e90*/  LOP3.LUT R5, R12, R5, RZ, 0xc0, !PT ;  /* 0x000000050c057212 */ /* 0x000fe200078ec0ff */
[----:B------:R-:W-:Y:S02]  /*9ea0*/  IMAD R153, R28, R0, R153 ;  /* 0x000000001c997224 */ /* 0x000fe400078e0299 */
[----:B---3--:R-:W-:Y:S02]  /*9eb0*/  IMAD R0, R3, R25, R14 ;  /* 0x0000001903007224 */ /* 0x008fe400078e020e */
[----:B------:R-:W-:Y:S02]  /*9ec0*/  @P0 IMAD R26, R15, R13, R24 ;  /* 0x0000000d0f1a0224 */ /* 0x000fe400078e0218 */
[----:B------:R-:W-:Y:S02]  /*9ed0*/  IMAD R4, R0, R20, R5 ;  /* 0x0000001400047224 */ /* 0x000fe400078e0205 */
[----:B------:R-:W-:-:S02]  /*9ee0*/  IMAD R153, R153, R27, R26 ;  /* 0x0000001b99997224 */ /* 0x000fc400078e021a */
[----:B------:R-:W-:-:S03]  /*9ef0*/  IMAD.MOV.U32 R3, RZ, RZ, 0x1 ;  /* 0x00000001ff037424 */ /* 0x000fc600078e00ff */
[----:B------:R-:W-:Y:S02]  /*9f00*/  SEL R152, R4, R153, !P0 ;  /* 0x0000009904987207 */ /* 0x000fe40004000000 */
[----:B------:R-:W-:Y:S02]  /*9f10*/  PRMT R0, R3, 0x7610, R0 ;  /* 0x0000761003007816 */ /* 0x000fe40000000000 */
[----:B------:R-:W-:-:S07]  /*9f20*/  SEL R153, R153, R4, !P0 ;  /* 0x0000000499997207 */ /* 0x000fce0004000000 */
.L_x_283:
[----:B------:R-:W-:-:S13]  /*9f30*/  LOP3.LUT P0, RZ, R0, 0xff, RZ, 0xc0, !PT ;  /* 0x000000ff00ff7812 */ /* 0x000fda000780c0ff */
[----:B------:R-:W-:Y:S05]  /*9f40*/  @P0 BRA `(.L_x_286) ;  /* 0xffffff6c00f80947 */ /* 0x000fea000383ffff */
[----:B------:R-:W-:Y:S05]  /*9f50*/  EXIT ;  /* 0x000000000000794d */ /* 0x000fea0003800000 */
.L_x_3:
[----:B0-----:R-:W-:Y:S01]  /*9f60*/  ULDC.64 UR4, c[0x0][0x650] ;  /* 0x0001940000047ab9 */ /* 0x001fe20000000a00 */
        /* <DEDUP_REMOVED lines=25> */
.L_x_288:
[--C-:B------:R-:W-:Y:S01]  /*a100*/  SHF.R.U64 R12, R10, R14, R11.reuse ;  /* 0x0000000e0a0c7219 */ /* 0x100fe2000000120b */
[----:B------:R-:W0:Y:S01]  /*a110*/  LDC R22, c[0x0][0x618] ;  /* 0x00018600ff167b82 */ /* 0x000e220000000800 */
[----:B------:R-:W-:Y:S01]  /*a120*/  I2FP.F32.U32 R6, R4 ;  /* 0x0000000400067245 */ /* 0x000fe20000201000 */
[----:B------:R-:W-:Y:S01]  /*a130*/  ULDC UR4, c[0x0][0x150] ;  /* 0x0000540000047ab9 */ /* 0x000fe20000000800 */
[----:B------:R-:W-:Y:S02]  /*a140*/  SHF.R.U32.HI R5, RZ, R14, R11 ;  /* 0x0000000eff057219 */ /* 0x000fe4000001160b */
[----:B------:R-:W-:Y:S01]  /*a150*/  IADD3 R9, P0, RZ, -R12, RZ ;  /* 0x8000000cff097210 */ /* 0x000fe20007f1e0ff */
[----:B------:R-:W-:Y:S01]  /*a160*/  FMUL R11, R6, UR4 ;  /* 0x00000004060b7c20 */ /* 0x000fe20008400000 */
[----:B------:R-:W-:Y:S01]  /*a170*/  ULDC UR4, c[0x0][0x154] ;  /* 0x0000550000047ab9 */ /* 0x000fe20000000800 */
[----:B------:R-:W1:Y:S02]  /*a180*/  LDC.64 R24, c[0x0][0x640] ;  /* 0x00019000ff187b82 */ /* 0x000e640000000a00 */
[----:B------:R-:W-:-:S02]  /*a190*/  IMAD.X R5, RZ, RZ, ~R5, P0 ;  /* 0x000000ffff057224 */ /* 0x000fc400000e0e05 */
[----:B------:R-:W2:Y:S01]  /*a1a0*/  F2I.U32.TRUNC.NTZ R11, R11 ;  /* 0x0000000b000b7305 */ /* 0x000ea2000020f000 */
[----:B------:R-:W-:-:S03]  /*a1b0*/  IMAD.WIDE.U32 R6, R9, R20, R16 ;  /* 0x0000001409067225 */ /* 0x000fc600078e0010 */
[----:B------:R-:W3:Y:S01]  /*a1c0*/  LDC R13, c[0x0][0x144] ;  /* 0x00005100ff0d7b82 */ /* 0x000ee20000000800 */
[----:B------:R-:W-:-:S04]  /*a1d0*/  IMAD R8, R5, R20, RZ ;  /* 0x0000001405087224 */ /* 0x000fc800078e02ff */
[----:B------:R-:W-:Y:S02]  /*a1e0*/  IMAD R5, R9, R21, R8 ;  /* 0x0000001509057224 */ /* 0x000fe400078e0208 */
[----:B------:R-:W-:Y:S01]  /*a1f0*/  IMAD.MOV.U32 R8, RZ, RZ, -0x1 ;  /* 0xffffffffff087424 */ /* 0x000fe200078e00ff */
[----:B------:R-:W4:Y:S01]  /*a200*/  LDC R14, c[0x0][0x608] ;  /* 0x00018200ff0e7b82 */ /* 0x000f220000000800 */
[----:B------:R-:W-:Y:S01]  /*a210*/  IMAD.IADD R5, R7, 0x1, R5 ;  /* 0x0000000107057824 */ /* 0x000fe200078e0205 */
[----:B------:R-:W-:-:S04]  /*a220*/  I2FP.F32.U32 R7, R3 ;  /* 0x0000000300077245 */ /* 0x000fc80000201000 */
[-C--:B0-----:R-:W-:Y:S01]  /*a230*/  SHF.R.U64 R10, R6, R22.reuse, R5 ;  /* 0x00000016060a7219 */ /* 0x081fe20000001205 */
[----:B--2---:R-:W-:Y:S01]  /*a240*/  IMAD.MOV R6, RZ, RZ, -R11 ;  /* 0x000000ffff067224 */ /* 0x004fe200078e0a0b */
[----:B------:R-:W0:Y:S01]  /*a250*/  LDC R9, c[0x0][0x658] ;  /* 0x00019600ff097b82 */ /* 0x000e220000000800 */
[----:B-1----:R-:W-:Y:S01]  /*a260*/  ISETP.NE.U32.AND P0, PT, R24, RZ, PT ;  /* 0x000000ff1800720c */ /* 0x002fe20003f05070 */
[----:B------:R-:W-:Y:S01]  /*a270*/  FMUL R7, R7, UR4 ;  /* 0x0000000407077c20 */ /* 0x000fe20008400000 */
[----:B------:R-:W-:Y:S02]  /*a280*/  SHF.R.U32.HI R5, RZ, R22, R5 ;  /* 0x00000016ff057219 */ /* 0x000fe40000011605 */
[----:B------:R-:W-:-:S03]  /*a290*/  ISETP.NE.AND.EX P0, PT, R25, RZ, PT, P0 ;  /* 0x000000ff1900720c */ /* 0x000fc60003f05300 */
[----:B------:R-:W1:Y:S01]  /*a2a0*/  LDC R20, c[0x0][0x148] ;  /* 0x00005200ff147b82 */ /* 0x000e620000000800 */
[----:B---3--:R-:W-:Y:S02]  /*a2b0*/  IMAD R23, R13, R6, R4 ;  /* 0x000000060d177224 */ /* 0x008fe400078e0204 */
[----:B------:R-:W-:-:S05]  /*a2c0*/  IMAD.MOV.U32 R6, RZ, RZ, 0x1 ;  /* 0x00000001ff067424 */ /* 0x000fca00078e00ff */
[----:B------:R-:W2:Y:S01]  /*a2d0*/  LDC R21, c[0x0][0x600] ;  /* 0x00018000ff157b82 */ /* 0x000ea20000000800 */
[-CC-:B----4-:R-:W-:Y:S02]  /*a2e0*/  SHF.R.U64 R13, R10, R14.reuse, R5.reuse ;  /* 0x0000000e0a0d7219 */ /* 0x190fe40000001205 */
[----:B------:R-:W-:Y:S02]  /*a2f0*/  SHF.R.U32.HI R4, RZ, R14, R5 ;  /* 0x0000000eff047219 */ /* 0x000fe40000011605 */
[----:B------:R3:W4:Y:S03]  /*a300*/  F2I.U32.TRUNC.NTZ R14, R7 ;  /* 0x00000007000e7305 */ /* 0x000726000020f000 */
[----:B------:R-:W1:Y:S01]  /*a310*/  LDC R26, c[0x0][0x648] ;  /* 0x00019200ff1a7b82 */ /* 0x000e620000000800 */
[-C--:B0-----:R-:W-:Y:S02]  /*a320*/  SHF.R.U64 R15, R13, R9.reuse, R4 ;  /* 0x000000090d0f7219 */ /* 0x081fe40000001204 */
[----:B------:R-:W-:-:S02]  /*a330*/  SHF.L.U32 R8, R8, R9, RZ ;  /* 0x0000000908087219 */ /* 0x000fc400000006ff */
[-C--:B------:R-:W-:Y:S01]  /*a340*/  SHF.R.U32.HI R5, RZ, R9.reuse, R4 ;  /* 0x00000009ff057219 */ /* 0x080fe20000011604 */
[----:B------:R-:W-:Y:S01]  /*a350*/  IMAD.MOV.U32 R4, RZ, RZ, R15 ;  /* 0x000000ffff047224 */ /* 0x000fe200078e000f */
[----:B------:R-:W-:Y:S01]  /*a360*/  SHF.L.U32 R22, R6, R9, RZ ;  /* 0x0000000906167219 */ /* 0x000fe200000006ff */
[----:B------:R-:W0:Y:S01]  /*a370*/  LDC R27, c[0x0][0x638] ;  /* 0x00018e00ff1b7b82 */ /* 0x000e220000000800 */
[----:B------:R-:W-:-:S07]  /*a380*/  LOP3.LUT R28, RZ, R8, RZ, 0x33, !PT ;  /* 0x00000008ff1c7212 */ /* 0x000fce00078e33ff */
        /* <DEDUP_REMOVED lines=12> */
.L_x_289:
[----:B------:R-:W-:Y:S01]  /*a450*/  ISETP.NE.AND P0, PT, R2, 0x1, PT ;  /* 0x000000010200780c */ /* 0x000fe20003f05270 */
[----:B--2---:R-:W-:Y:S01]  /*a460*/  VIADD R7, R21, 0xffffffff ;  /* 0xffffffff15077836 */ /* 0x004fe20000000000 */
[----:B-1----:R-:W-:Y:S01]  /*a470*/  SHF.R.U64 R5, R4, R26, R5 ;  /* 0x0000001a04057219 */ /* 0x002fe20000001205 */
[----:B------:R-:W-:Y:S01]  /*a480*/  IMAD.MOV R14, RZ, RZ, -R14 ;  /* 0x000000ffff0e7224 */ /* 0x000fe200078e0a0e */
[----:B------:R-:W-:Y:S01]  /*a490*/  LOP3.LUT R4, R13, R28, RZ, 0xc0, !PT ;  /* 0x0000001c0d047212 */ /* 0x000fe200078ec0ff */
[----:B------:R-:W-:Y:S01]  /*a4a0*/  IMAD.MOV.U32 R8, RZ, RZ, R12 ;  /* 0x000000ffff087224 */ /* 0x000fe200078e000c */
[----:B------:R-:W-:Y:S01]  /*a4b0*/  LOP3.LUT R10, R10, R7, RZ, 0xc0, !PT ;  /* 0x000000070a0a7212 */ /* 0x000fe200078ec0ff */
[----:B------:R-:W-:Y:S02]  /*a4c0*/  IMAD.MOV R6, RZ, RZ, -R5 ;  /* 0x000000ffff067224 */ /* 0x000fe400078e0a05 */
[----:B------:R-:W-:-:S04]  /*a4d0*/  IMAD R4, R22, R5, R4 ;  /* 0x0000000516047224 */ /* 0x000fc800078e0204 */
[----:B------:R-:W-:Y:S02]  /*a4e0*/  @P0 IMAD R23, R20, R14, R3 ;  /* 0x0000000e14170224 */ /* 0x000fe400078e0203 */
[----:B0-----:R-:W-:Y:S02]  /*a4f0*/  IMAD R3, R6, R27, R15 ;  /* 0x0000001b06037224 */ /* 0x001fe400078e020f */
[----:B------:R-:W-:Y:S02]  /*a500*/  IMAD R7, R4, R29, R23 ;  /* 0x0000001d04077224 */ /* 0x000fe400078e0217 */
[----:B------:R-:W-:Y:S02]  /*a510*/  IMAD R4, R3, R21, R10 ;  /* 0x0000001503047224 */ /* 0x000fe400078e020a */
[----:B------:R-:W-:-:S03]  /*a520*/  IMAD.MOV.U32 R6, RZ, RZ, 0x1 ;  /* 0x00000001ff067424 */ /* 0x000fc600078e00ff */
[----:B------:R-:W-:Y:S02]  /*a530*/  SEL R9, R4, R7, !P0 ;  /* 0x0000000704097207 */ /* 0x000fe40004000000 */
[----:B------:R-:W-:-:S07]  /*a540*/  SEL R7, R7, R4, !P0 ;  /* 0x0000000407077207 */ /* 0x000fce0004000000 */
.L_x_287:
[----:B------:R-:W-:-:S08]  /*a550*/  NOP ;  /* 0x0000000000007918 */ /* 0x000fd00000000000 */
[----:B------:R-:W0:-:S00]  /*a560*/  USETMAXREG.DEALLOC.CTAPOOL 0x28 ;  /* 0x00000028000079c8 */ /* 0x000e0000080e0500 */
[----:B0-----:R-:W-:-:S13]  /*a570*/  ISETP.NE.AND P0, PT, R0, RZ, PT ;  /* 0x000000ff0000720c */ /* 0x001fda0003f05270 */
[----:B------:R-:W-:Y:S05]  /*a580*/  @P0 EXIT ;  /* 0x000000000000094d */ /* 0x000fea0003800000 */
[----:B------:R-:W-:Y:S01]  /*a590*/  LOP3.LUT P0, RZ, R6, 0xff, RZ, 0xc0, !PT ;  /* 0x000000ff06ff7812 */ /* 0x000fe2000780c0ff */
[----:B------:R-:W-:Y:S02]  /*a5a0*/  IMAD.MOV.U32 R3, RZ, RZ, 0x1 ;  /* 0x00000001ff037424 */ /* 0x000fe400078e00ff */
[----:B------:R-:W-:-:S10]  /*a5b0*/  IMAD.MOV.U32 R0, RZ, RZ, RZ ;  /* 0x000000ffff007224 */ /* 0x000fd400078e00ff */
[----:B------:R-:W-:Y:S05]  /*a5c0*/  @!P0 BRA `(.L_x_290) ;  /* 0x0000000c00548947 */ /* 0x000fea0003800000 */
[----:B------:R-:W0:Y:S01]  /*a5d0*/  LDC R0, c[0x0][0x28c] ;  /* 0x0000a300ff007b82 */ /* 0x000e220000000800 */
[----:B------:R-:W-:Y:S01]  /*a5e0*/  ULDC UR5, c[0x0][0x658] ;  /* 0x0001960000057ab9 */ /* 0x000fe20000000800 */
[----:B------:R-:W-:Y:S01]  /*a5f0*/  UMOV UR7, 0xffffffff ;  /* 0xffffffff00077882 */ /* 0x000fe20000000000 */
[----:B------:R-:W-:Y:S01]  /*a600*/  ULDC UR6, c[0x0][0xc] ;  /* 0x0000030000067ab9 */ /* 0x000fe20000000800 */
[----:B------:R-:W-:Y:S01]  /*a610*/  USHF.L.U32 UR8, UR7, UR5, URZ ;  /* 0x0000000507087299 */ /* 0x000fe2000800063f */
[C---:B------:R-:W-:Y:S01]  /*a620*/  LOP3.LUT P2, RZ, R18.reuse, 0x7f, RZ, 0xc0, !PT ;  /* 0x0000007f12ff7812 */ /* 0x040fe2000784c0ff */
[----:B------:R-:W-:Y:S01]  /*a630*/  UMOV UR9, 0x1 ;  /* 0x0000000100097882 */ /* 0x000fe20000000000 */
[----:B------:R-:W-:Y:S01]  /*a640*/  ULDC UR7, c[0x0][0x10] ;  /* 0x0000040000077ab9 */ /* 0x000fe20000000800 */
[----:B------:R-:W-:Y:S01]  /*a650*/  USHF.L.U32 UR21, UR9, UR5, URZ ;  /* 0x0000000509157299 */ /* 0x000fe2000800063f */
[----:B------:R-:W-:Y:S01]  /*a660*/  LOP3.LUT P0, RZ, R18, 0x1f, RZ, 0xc0, !PT ;  /* 0x0000001f12ff7812 */ /* 0x000fe2000780c0ff */
[----:B------:R-:W-:Y:S01]  /*a670*/  UIMAD.WIDE.U32 UR6, UR6, UR7, URZ ;  /* 0x00000007060672a5 */ /* 0x000fe2000f8e003f */
[----:B------:R-:W-:Y:S01]  /*a680*/  BSSY B0, `(.L_x_290) ;  /* 0x00000c9000007945 */ /* 0x000fe20003800000 */
[----:B------:R-:W-:Y:S01]  /*a690*/  ULDC UR5, c[0x0][0x14] ;  /* 0x0000050000057ab9 */ /* 0x000fe20000000800 */
[----:B------:R-:W-:Y:S01]  /*a6a0*/  IMAD.MOV.U32 R11, RZ, RZ, 0x1 ;  /* 0x00000001ff0b7424 */ /* 0x000fe200078e00ff */
[----:B------:R-:W-:Y:S01]  /*a6b0*/  UIMAD.WIDE.U32 UR22, UR6, UR5, URZ ;  /* 0x00000005061672a5 */ /* 0x000fe2000f8e003f */
[----:B------:R-:W-:Y:S01]  /*a6c0*/  LOP3.LUT R18, R19, 0x2, RZ, 0xfc, !PT ;  /* 0x0000000213127812 */ /* 0x000fe200078efcff */
[----:B------:R-:W-:Y:S01]  /*a6d0*/  UIMAD UR5, UR7, UR5, URZ ;  /* 0x00000005070572a4 */ /* 0x000fe2000f8e023f */
[----:B------:R-:W-:Y:S01]  /*a6e0*/  PLOP3.LUT P0, PT, P0, P2, PT, 0x8a, 0x0 ;  /* 0x000000000000781c */ /* 0x000fe20000705172 */
[----:B------:R-:W-:Y:S01]  /*a6f0*/  ULDC UR4, c[0x0][0x600] ;  /* 0x0001800000047ab9 */ /* 0x000fe20000000800 */
[----:B------:R-:W-:-:S02]  /*a700*/  ULOP3.LUT UR13, URZ, UR8, URZ, 0x33, !UPT ;  /* 0x000000083f0d7292 */ /* 0x000fc4000f8e333f */
[----:B------:R-:W-:Y:S02]  /*a710*/  UIADD3 UR4, UR4, -0x1, URZ ;  /* 0xffffffff04047890 */ /* 0x000fe4000fffe03f */
[----:B------:R-:W-:Y:S01]  /*a720*/  UIADD3 UR5, UR23, UR5, URZ ;  /* 0x0000000517057290 */ /* 0x000fe2000fffe03f */
[----:B0-----:R-:W-:Y:S01]  /*a730*/  VIADD R0, R0, 0x3f ;  /* 0x0000003f00007836 */ /* 0x001fe20000000000 */
[----:B------:R-:W-:-:S04]  /*a740*/  ULDC.64 UR30, c[0x0][0x198] ;  /* 0x00006600001e7ab9 */ /* 0x000fc80000000a00 */
[----:B------:R-:W-:-:S04]  /*a750*/  SHF.R.S32.HI R3, RZ, 0x1f, R0 ;  /* 0x0000001fff037819 */ /* 0x000fc80000011400 */
[----:B------:R-:W-:Y:S01]  /*a760*/  LEA.HI R3, R3, R0, RZ, 0x6 ;  /* 0x0000000003037211 */ /* 0x000fe200078f30ff */
[----:B------:R-:W-:-:S03]  /*a770*/  IMAD.MOV.U32 R0, RZ, RZ, RZ ;  /* 0x000000ffff007224 */ /* 0x000fc600078e00ff */
[----:B------:R-:W-:Y:S01]  /*a780*/  SHF.R.S32.HI R13, RZ, 0x6, R3 ;  /* 0x00000006ff0d7819 */ /* 0x000fe20000011403 */
[----:B------:R-:W-:-:S04]  /*a790*/  IMAD.MOV.U32 R3, RZ, RZ, 0x1 ;  /* 0x00000001ff037424 */ /* 0x000fc800078e00ff */
[----:B------:R-:W-:-:S07]  /*a7a0*/  VIADD R10, R13, 0x1 ;  /* 0x000000010d0a7836 */ /* 0x000fce0000000000 */
.L_x_302:
[----:B------:R-:W-:-:S03]  /*a7b0*/  UMOV UR6, 0xffffffff ;  /* 0xffffffff00067882 */ /* 0x000fc60000000000 */
[----:B------:R-:W-:Y:S05]  /*a7c0*/  BRA.DIV UR6, `(.L_x_291) ;  /* 0x0000000e06c07947 */ /* 0x000fea000b800000 */
[----:B------:R-:W-:-:S13]  /*a7d0*/  ELECT P6, URZ, PT ;  /* 0x00000000003f782f */ /* 0x000fda00038c0000 */
.L_x_313:
[----:B------:R-:W-:Y:S04]  /*a7e0*/  BSSY B1, `(.L_x_292) ;  /* 0x0000040000017945 */ /* 0x000fe80003800000 */
[----:B------:R-:W-:Y:S05]  /*a7f0*/  @!P6 BRA `(.L_x_293) ;  /* 0x0000000000f8e947 */ /* 0x000fea0003800000 */
[----:B------:R-:W0:Y:S02]  /*a800*/  LDC R4, c[0x0][0x28c] ;  /* 0x0000a300ff047b82 */ /* 0x000e240000000800 */
[----:B0-----:R-:W-:-:S13]  /*a810*/  ISETP.GE.AND P1, PT, R4, 0x1, PT ;  /* 0x000000010400780c */ /* 0x001fda0003f26270 */
[----:B------:R-:W-:Y:S05]  /*a820*/  @!P1 BRA `(.L_x_293) ;  /* 0x0000000000ec9947 */ /* 0x000fea0003800000 */
[----:B------:R-:W-:Y:S02]  /*a830*/  IMAD.SHL.U32 R14, R7, 0x80, RZ ;  /* 0x00000080070e7824 */ /* 0x000fe400078e00ff */
[----:B------:R-:W-:Y:S02]  /*a840*/  IMAD.SHL.U32 R15, R9, 0x100, RZ ;  /* 0x00000100090f7824 */ /* 0x000fe400078e00ff */
[----:B------:R-:W-:Y:S02]  /*a850*/  IMAD.MOV.U32 R20, RZ, RZ, RZ ;  /* 0x000000ffff147224 */ /* 0x000fe400078e00ff */
[----:B------:R-:W-:Y:S02]  /*a860*/  IMAD.MOV.U32 R4, RZ, RZ, R10 ;  /* 0x000000ffff047224 */ /* 0x000fe400078e000a */
[----:B------:R-:W-:Y:S02]  /*a870*/  IMAD.MOV.U32 R5, RZ, RZ, R3 ;  /* 0x000000ffff057224 */ /* 0x000fe400078e0003 */
[----:B------:R-:W-:-:S02]  /*a880*/  IMAD.MOV.U32 R6, RZ, RZ, R0 ;  /* 0x000000ffff067224 */ /* 0x000fc400078e0000 */
[----:B------:R-:W-:-:S07]  /*a890*/  VIADD R22, R14, 0x40 ;  /* 0x000000400e167836 */ /* 0x000fce0000000000 */
.L_x_297:
[----:B------:R-:W0:Y:S01]  /*a8a0*/  S2R R12, SR_CgaCtaId ;  /* 0x00000000000c7919 */ /* 0x000e220000008800 */
[----:B------:R-:W-:Y:S01]  /*a8b0*/  MOV R7, 0x400 ;  /* 0x0000040000077802 */ /* 0x000fe20000000f00 */
[----:B------:R-:W1:Y:S03]  /*a8c0*/  @!P2 LDC R9, c[0x0][0x500] ;  /* 0x00014000ff09ab82 */ /* 0x000e660000000800 */
[----:B0-----:R-:W-:Y:S02]  /*a8d0*/  LEA R21, R12, R7, 0x18 ;  /* 0x000000070c157211 */ /* 0x001fe400078ec0ff */
[----:B------:R-:W-:-:S03]  /*a8e0*/  SHF.L.U32 R7, R5, 0x1f, RZ ;  /* 0x0000001f05077819 */ /* 0x000fc600000006ff */
[----:B------:R-:W-:-:S04]  /*a8f0*/  IMAD R12, R6, 0x8, R21 ;  /* 0x00000008060c7824 */ /* 0x000fc800078e0215 */
[----:B------:R-:W0:Y:S02]  /*a900*/  SYNCS.PHASECHK.TRANS64.TRYWAIT P1, [R12+URZ+0x20], R7 ;  /* 0x000020070c0075a7 */ /* 0x000e24000802017f */
[----:B01----:R-:W-:Y:S05]  /*a910*/  @!P1 BRA `(.L_x_294) ;  /* 0x0000000c008c9947 */ /* 0x003fea0003800000 */
.L_x_314:
[----:B0-----:R-:W-:Y:S01]  /*a920*/  PRMT R7, R18, 0x9910, RZ ;  /* 0x0000991012077816 */ /* 0x001fe200000000ff */
[----:B------:R0:W-:Y:S03]  /*a930*/  @!P2 SYNCS.ARRIVE.TRANS64 RZ, [R12+URZ], R9 ;  /* 0x000000090cffa9a7 */ /* 0x0001e6000800003f */
[----:B------:R-:W-:-:S13]  /*a940*/  ISETP.NE.AND P1, PT, R7, 0x2, PT ;  /* 0x000000020700780c */ /* 0x000fda0003f25270 */
[----:B0-----:R-:W-:Y:S05]  /*a950*/  @P1 BRA `(.L_x_295) ;  /* 0x0000000000041947 */ /* 0x001fea0003800000 */
[----:B------:R-:W-:Y:S01]  /*a960*/  BPT.TRAP 0x1 ;  /* 0x000000040000795c */ /* 0x000fe20000300000 */
.L_x_295:
[----:B------:R-:W-:Y:S05]  /*a970*/  @P0 BRA `(.L_x_296) ;  /* 0x0000000000040947 */ /* 0x000fea0003800000 */
[----:B------:R-:W-:Y:S01]  /*a980*/  BPT.TRAP 0x1 ;  /* 0x000000040000795c */ /* 0x000fe20000300000 */
.L_x_296:
[--C-:B------:R-:W-:Y:S01]  /*a990*/  IMAD R7, R6, 0x4000, R21.reuse ;  /* 0x0000400006077824 */ /* 0x100fe200078e0215 */
[----:B------:R-:W-:Y:S01]  /*a9a0*/  R2UR UR25, R12 ;  /* 0x000000000c1972ca */ /* 0x000fe200000e0000 */
[----:B------:R-:W-:Y:S01]  /*a9b0*/  IMAD R21, R6, 0x8000, R21 ;  /* 0x0000800006157824 */ /* 0x000fe200078e0215 */
[----:B------:R-:W-:Y:S01]  /*a9c0*/  R2UR UR27, R20 ;  /* 0x00000000141b72ca */ /* 0x000fe200000e0000 */
[----:B------:R-:W-:Y:S01]  /*a9d0*/  VIADD R4, R4, 0xffffffff ;  /* 0xffffffff04047836 */ /* 0x000fe20000000000 */
[----:B------:R-:W-:Y:S01]  /*a9e0*/  R2UR UR16, R7 ;  /* 0x00000000071072ca */ /* 0x000fe200000e0000 */
[----:B------:R-:W-:Y:S01]  /*a9f0*/  UIADD3 UR6, UP0, UR30, 0xf0, URZ ;  /* 0x000000f01e067890 */ /* 0x000fe2000ff1e03f */
[----:B------:R-:W-:Y:S01]  /*aa00*/  R2UR UR8, R21 ;  /* 0x00000000150872ca */ /* 0x000fe200000e0000 */
[----:B------:R-:W-:Y:S01]  /*aa10*/  UIADD3 UR32, UP1, UR30, 0x1f0, URZ ;  /* 0x000001f01e207890 */ /* 0x000fe2000ff3e03f */
[----:B------:R-:W-:Y:S01]  /*aa20*/  R2UR UR28, R8 ;  /* 0x00000000081c72ca */ /* 0x000fe200000e0000 */
[----:B------:R-:W-:Y:S01]  /*aa30*/  UIADD3.X UR7, URZ, UR31, URZ, UP0, !UPT ;  /* 0x0000001f3f077290 */ /* 0x000fe200087fe43f */
[----:B------:R-:W-:Y:S01]  /*aa40*/  R2UR UR26, R14 ;  /* 0x000000000e1a72ca */ /* 0x000fe200000e0000 */
[----:B------:R-:W-:Y:S01]  /*aa50*/  VIADD R6, R6, 0x1 ;  /* 0x0000000106067836 */ /* 0x000fe20000000000 */
[----:B------:R-:W-:Y:S01]  /*aa60*/  R2UR UR18, R22 ;  /* 0x00000000161272ca */ /* 0x000fe200000e0000 */
[----:B------:R-:W-:Y:S01]  /*aa70*/  UIADD3.X UR33, URZ, UR31, URZ, UP1, !UPT ;  /* 0x0000001f3f217290 */ /* 0x000fe20008ffe43f */
[----:B------:R-:W-:Y:S01]  /*aa80*/  R2UR UR11, R15 ;  /* 0x000000000f0b72ca */ /* 0x000fe200000e0000 */
[----:B------:R-:W-:Y:S01]  /*aa90*/  UMOV UR14, 0x0 ;  /* 0x00000000000e7882 */ /* 0x000fe20000000000 */
[----:B------:R-:W-:Y:S01]  /*aaa0*/  ISETP.GT.AND P3, PT, R4, 0x1, PT ;  /* 0x000000010400780c */ /* 0x000fe20003f64270 */
[----:B------:R-:W-:Y:S01]  /*aab0*/  UIADD3 UR24, UR16, 0x100, URZ ;  /* 0x0000010010187890 */ /* 0x000fe2000fffe03f */
[----:B------:R-:W-:Y:S01]  /*aac0*/  ISETP.NE.AND P1, PT, R6, 0x4, PT ;  /* 0x000000040600780c */ /* 0x000fe20003f25270 */
[----:B------:R-:W-:Y:S01]  /*aad0*/  UIADD3 UR16, UR16, 0x2100, URZ ;  /* 0x0000210010107890 */ /* 0x000fe2000fffe03f */
[----:B------:R-:W-:Y:S01]  /*aae0*/  VIADD R20, R20, 0x40 ;  /* 0x0000004014147836 */ /* 0x000fe20000000000 */
[----:B------:R-:W-:Y:S01]  /*aaf0*/  UIADD3 UR8, UR8, 0x10100, URZ ;  /* 0x0001010008087890 */ /* 0x000fe2000fffe03f */
[----:B------:R-:W-:Y:S01]  /*ab00*/  SEL R12, RZ, 0x1, P1 ;  /* 0x00000001ff0c7807 */ /* 0x000fe20000800000 */
[----:B------:R-:W-:Y:S01]  /*ab10*/  UMOV UR15, 0x10000000 ;  /* 0x10000000000f7882 */ /* 0x000fe20000000000 */
[----:B------:R-:W-:Y:S01]  /*ab20*/  UMOV UR17, UR25 ;  /* 0x0000001900117c82 */ /* 0x000fe20008000000 */
[----:B------:R-:W-:Y:S01]  /*ab30*/  UMOV UR19, UR27 ;  /* 0x0000001b00137c82 */ /* 0x000fe20008000000 */
[----:B------:R-:W-:Y:S01]  /*ab40*/  UMOV UR20, UR28 ;  /* 0x0000001c00147c82 */ /* 0x000fe20008000000 */
[----:B------:R0:W-:Y:S01]  /*ab50*/  UTMALDG.3D [UR24], [UR6], desc[UR14] ;  /* 0x00000e18060075b4 */ /* 0x0001e20008011000 */
[----:B------:R-:W-:Y:S01]  /*ab60*/  UMOV UR9, UR25 ;  /* 0x0000001900097c82 */ /* 0x000fe20008000000 */
[----:B------:R-:W-:Y:S01]  /*ab70*/  UMOV UR10, UR27 ;  /* 0x0000001b000a7c82 */ /* 0x000fe20008000000 */
[----:B------:R-:W-:Y:S01]  /*ab80*/  UMOV UR12, UR28 ;  /* 0x0000001c000c7c82 */ /* 0x000fe20008000000 */
[----:B------:R-:W-:-:S02]  /*ab90*/  LOP3.LUT R5, R5, R12, RZ, 0x3c, !PT ;  /* 0x0000000c05057212 */ /* 0x000fc400078e3cff */
[----:B------:R-:W-:Y:S01]  /*aba0*/  SEL R6, R6, RZ, P1 ;  /* 0x000000ff06067207 */ /* 0x000fe20000800000 */
[----:B------:R0:W-:Y:S01]  /*abb0*/  UTMALDG.3D [UR16], [UR6], desc[UR14] ;  /* 0x00000e10060075b4 */ /* 0x0001e20008011000 */
[----:B------:R0:W-:Y:S02]  /*abc0*/  UTMALDG.3D [UR8], [UR32], desc[UR14] ;  /* 0x00000e08200075b4 */ /* 0x0001e40008011000 */
[----:B0-----:R-:W-:Y:S05]  /*abd0*/  @P3 BRA `(.L_x_297) ;  /* 0xfffffffc00303947 */ /* 0x001fea000383ffff */
.L_x_293:
[----:B------:R-:W-:Y:S05]  /*abe0*/  BSYNC B1 ;  /* 0x0000000000017941 */ /* 0x000fea0003800000 */
.L_x_292:
[----:B------:R-:W-:Y:S01]  /*abf0*/  LOP3.LUT P3, RZ, R11, 0xff, RZ, 0xc0, !PT ;  /* 0x000000ff0bff7812 */ /* 0x000fe2000786c0ff */
[----:B------:R-:W-:Y:S01]  /*ac00*/  IMAD.IADD R0, R13, 0x1, R0 ;  /* 0x000000010d007824 */ /* 0x000fe200078e0200 */
[----:B------:R-:W-:Y:S01]  /*ac10*/  IADD3 R16, P4, R16, UR22, RZ ;  /* 0x0000001610107c10 */ /* 0x000fe2000ff9e0ff */
[----:B------:R-:W-:Y:S01]  /*ac20*/  ULDC.64 UR6, c[0x0][0x650] ;  /* 0x0001940000067ab9 */ /* 0x000fe20000000a00 */
[----:B------:R-:W-:Y:S01]  /*ac30*/  BSSY B1, `(.L_x_298) ;  /* 0x000006b000017945 */ /* 0x000fe20003800000 */
[----:B------:R-:W-:Y:S01]  /*ac40*/  IMAD.MOV.U32 R7, RZ, RZ, -0x1 ;  /* 0xffffffffff077424 */ /* 0x000fe200078e00ff */
[----:B------:R-:W-:Y:S01]  /*ac50*/  SHF.R.U32.HI R4, RZ, 0x2, R0 ;  /* 0x00000002ff047819 */ /* 0x000fe20000011600 */
[----:B------:R-:W-:Y:S01]  /*ac60*/  IMAD.MOV.U32 R9, RZ, RZ, -0x1 ;  /* 0xffffffffff097424 */ /* 0x000fe200078e00ff */
[----:B------:R-:W-:Y:S01]  /*ac70*/  ISETP.GT.U32.AND P1, PT, R0, 0x3, PT ;  /* 0x000000030000780c */ /* 0x000fe20003f24070 */
[----:B------:R-:W-:Y:S01]  /*ac80*/  IMAD.MOV.U32 R8, RZ, RZ, -0x1 ;  /* 0xffffffffff087424 */ /* 0x000fe200078e00ff */
[----:B------:R-:W-:-:S02]  /*ac90*/  LOP3.LUT R4, R4, 0x1, RZ, 0xc0, !PT ;  /* 0x0000000104047812 */ /* 0x000fc400078ec0ff */
[----:B------:R-:W-:Y:S01]  /*aca0*/  ISETP.LT.U32.AND P1, PT, R13, 0x4, P1 ;  /* 0x000000040d00780c */ /* 0x000fe20000f21070 */
[----:B------:R-:W0:Y:S01]  /*acb0*/  @P3 S2R R6, SR_CgaCtaId ;  /* 0x0000000000063919 */ /* 0x000e220000008800 */
[----:B------:R-:W-:Y:S02]  /*acc0*/  @P3 MOV R5, 0x400 ;  /* 0x0000040000053802 */ /* 0x000fe40000000f00 */
[----:B------:R-:W-:Y:S02]  /*acd0*/  IADD3.X R17, R17, UR5, RZ, P4, !PT ;  /* 0x0000000511117c10 */ /* 0x000fe4000a7fe4ff */
[----:B------:R-:W-:Y:S02]  /*ace0*/  ISETP.GE.U32.AND P4, PT, R16, UR6, PT ;  /* 0x0000000610007c0c */ /* 0x000fe4000bf86070 */
[----:B------:R-:W-:Y:S02]  /*acf0*/  LOP3.LUT R0, R0, 0x3, RZ, 0xc0, !PT ;  /* 0x0000000300007812 */ /* 0x000fe400078ec0ff */
[----:B------:R-:W-:-:S02]  /*ad00*/  PRMT R11, RZ, 0x7610, R11 ;  /* 0x00007610ff0b7816 */ /* 0x000fc4000000000b */
[----:B0-----:R-:W-:-:S04]  /*ad10*/  @P3 LEA R5, R6, R5, 0x18 ;  /* 0x0000000506053211 */ /* 0x001fc800078ec0ff */
[----:B------:R0:W-:Y:S01]  /*ad20*/  @P3 SYNCS.ARRIVE.TRANS64.A1T0 RZ, [R5+URZ+0x58], RZ ;  /* 0x000058ff05ff39a7 */ /* 0x0001e2000810003f */
[----:B------:R-:W-:Y:S02]  /*ad30*/  ISETP.NE.U32.AND P3, PT, R4, 0x1, PT ;  /* 0x000000010400780c */ /* 0x000fe40003f65070 */
[----:B------:R-:W-:Y:S02]  /*ad40*/  SEL R4, RZ, 0x1, !P1 ;  /* 0x00000001ff047807 */ /* 0x000fe40004800000 */
[----:B------:R-:W-:Y:S02]  /*ad50*/  ISETP.GE.U32.AND.EX P1, PT, R17, UR7, PT, P4 ;  /* 0x0000000711007c0c */ /* 0x000fe4000bf26140 */
[----:B------:R-:W-:-:S04]  /*ad60*/  ISETP.GT.U32.AND P3, PT, R13, 0x3, !P3 ;  /* 0x000000030d00780c */ /* 0x000fc80005f64070 */
[----:B0-----:R-:W-:-:S04]  /*ad70*/  SEL R5, RZ, 0x1, !P3 ;  /* 0x00000001ff057807 */ /* 0x001fc80005800000 */
[--C-:B------:R-:W-:Y:S02]  /*ad80*/  LOP3.LUT R3, R5, R3, R4.reuse, 0x96, !PT ;  /* 0x0000000305037212 */ /* 0x100fe400078e9604 */
[----:B------:R-:W-:Y:S01]  /*ad90*/  PRMT R4, RZ, 0x7610, R4 ;  /* 0x00007610ff047816 */ /* 0x000fe20000000004 */
[----:B------:R-:W-:Y:S06]  /*ada0*/  @P1 BRA `(.L_x_299) ;  /* 0x00000004004c1947 */ /* 0x000fec0003800000 */
[----:B------:R-:W-:Y:S01]  /*adb0*/  ULDC.64 UR6, c[0x0][0x628] ;  /* 0x00018a0000067ab9 */ /* 0x000fe20000000a00 */
[----:B------:R-:W0:Y:S01]  /*adc0*/  S2R R14, SR_CTAID.X ;  /* 0x00000000000e7919 */ /* 0x000e220000002500 */
[----:B------:R-:W-:Y:S01]  /*add0*/  ISETP.NE.U32.AND P1, PT, RZ, UR6, PT ;  /* 0x00000006ff007c0c */ /* 0x000fe2000bf25070 */
[----:B------:R-:W-:Y:S01]  /*ade0*/  ULDC UR9, c[0x0][0x630] ;  /* 0x00018c0000097ab9 */ /* 0x000fe20000000800 */
[----:B------:R-:W-:Y:S01]  /*adf0*/  IMAD.MOV.U32 R4, RZ, RZ, R16 ;  /* 0x000000ffff047224 */ /* 0x000fe200078e0010 */
[----:B------:R-:W1:Y:S01]  /*ae00*/  S2R R12, SR_CTAID.Y ;  /* 0x00000000000c7919 */ /* 0x000e620000002600 */
[----:B------:R-:W-:Y:S01]  /*ae10*/  ISETP.NE.AND.EX P1, PT, RZ, UR7, PT, P1 ;  /* 0x00000007ff007c0c */ /* 0x000fe2000bf25310 */
[----:B------:R-:W-:-:S12]  /*ae20*/  IMAD.MOV.U32 R5, RZ, RZ, R17 ;  /* 0x000000ffff057224 */ /* 0x000fd800078e0011 */
[----:B------:R-:W-:Y:S05]  /*ae30*/  @!P1 BRA `(.L_x_300) ;  /* 0x0000000000289947 */ /* 0x000fea0003800000 */
[----:B------:R-:W-:Y:S02]  /*ae40*/  ULDC UR8, c[0x0][0x634] ;  /* 0x00018d0000087ab9 */ /* 0x000fe40000000800 */
[----:B------:R-:W-:-:S05]  /*ae50*/  IADD3 R9, P1, R16, UR8, RZ ;  /* 0x0000000810097c10 */ /* 0x000fca000ff3e0ff */
[----:B------:R-:W-:-:S04]  /*ae60*/  IMAD.X R15, RZ, RZ, R17, P1 ;  /* 0x000000ffff0f7224 */ /* 0x000fc800008e0611 */
[----:B------:R-:W-:-:S04]  /*ae70*/  IMAD.WIDE.U32 R6, R15, UR6, RZ ;  /* 0x000000060f067c25 */ /* 0x000fc8000f8e00ff */
[----:B------:R-:W-:-:S04]  /*ae80*/  IMAD.WIDE.U32 R6, P1, R9, UR7, R6 ;  /* 0x0000000709067c25 */ /* 0x000fc8000f820006 */
[----:B------:R-:W-:-:S04]  /*ae90*/  IMAD.WIDE.U32 R8, R9, UR6, RZ ;  /* 0x0000000609087c25 */ /* 0x000fc8000f8e00ff */
[----:B------:R-:W-:Y:S01]  /*aea0*/  IMAD.X R5, RZ, RZ, RZ, P1 ;  /* 0x000000ffff057224 */ /* 0x000fe200008e06ff */
[----:B------:R-:W-:Y:S01]  /*aeb0*/  IADD3 RZ, P1, R9, R6, RZ ;  /* 0x0000000609ff7210 */ /* 0x000fe20007f3e0ff */
[----:B------:R-:W-:-:S04]  /*aec0*/  IMAD.MOV.U32 R4, RZ, RZ, R7 ;  /* 0x000000ffff047224 */ /* 0x000fc800078e0007 */
[----:B------:R-:W-:-:S08]  /*aed0*/  IMAD.WIDE.U32.X R4, R15, UR7, R4, P1 ;  /* 0x000000070f047c25 */ /* 0x000fd000088e0404 */
.L_x_300:
[--C-:B------:R-:W-:Y:S01]  /*aee0*/  SHF.R.U64 R8, R4, UR9, R5.reuse ;  /* 0x0000000904087c19 */ /* 0x100fe20008001205 */
[----:B------:R-:W-:Y:S01]  /*aef0*/  ULDC.64 UR6, c[0x0][0x620] ;  /* 0x0001880000067ab9 */ /* 0x000fe20000000a00 */
[----:B------:R-:W-:Y:S01]  /*af00*/  SHF.R.U32.HI R4, RZ, UR9, R5 ;  /* 0x00000009ff047c19 */ /* 0x000fe20008011605 */
[----:B------:R-:W2:Y:S01]  /*af10*/  LDC R25, c[0x0][0x144] ;  /* 0x00005100ff197b82 */ /* 0x000ea20000000800 */
[----:B------:R-:W-:Y:S01]  /*af20*/  IADD3 R7, P1, RZ, -R8, RZ ;  /* 0x80000008ff077210 */ /* 0x000fe20007f3e0ff */
[----:B------:R-:W-:Y:S01]  /*af30*/  ULDC.64 UR10, c[0x0][0x640] ;  /* 0x00019000000a7ab9 */ /* 0x000fe20000000a00 */
[----:B0-----:R-:W-:Y:S01]  /*af40*/  I2FP.F32.U32 R9, R14 ;  /* 0x0000000e00097245 */ /* 0x001fe20000201000 */
[----:B------:R-:W-:Y:S02]  /*af50*/  ULDC UR8, c[0x0][0x608] ;  /* 0x0001820000087ab9 */ /* 0x000fe40000000800 */
[----:B------:R-:W-:Y:S01]  /*af60*/  IMAD.X R4, RZ, RZ, ~R4, P1 ;  /* 0x000000ffff047224 */ /* 0x000fe200008e0e04 */
[----:B------:R-:W-:Y:S01]  /*af70*/  ISETP.NE.U32.AND P1, PT, RZ, UR10, PT ;  /* 0x0000000aff007c0c */ /* 0x000fe2000bf25070 */
[----:B------:R-:W0:Y:S02]  /*af80*/  LDC R21, c[0x0][0x148] ;  /* 0x00005200ff157b82 */ /* 0x000e240000000800 */
[----:B------:R-:W-:Y:S01]  /*af90*/  IMAD R6, R4, UR6, RZ ;  /* 0x0000000604067c24 */ /* 0x000fe2000f8e02ff */
[----:B------:R-:W-:Y:S01]  /*afa0*/  ISETP.NE.AND.EX P1, PT, RZ, UR11, PT, P1 ;  /* 0x0000000bff007c0c */ /* 0x000fe2000bf25310 */
[----:B------:R-:W-:Y:S01]  /*afb0*/  IMAD.WIDE.U32 R4, R7, UR6, R16 ;  /* 0x0000000607047c25 */ /* 0x000fe2000f8e0010 */
[----:B------:R-:W-:-:S03]  /*afc0*/  ULDC UR6, c[0x0][0x150] ;  /* 0x0000540000067ab9 */ /* 0x000fc60000000800 */
[----:B------:R-:W-:Y:S02]  /*afd0*/  IMAD R7, R7, UR7, R6 ;  /* 0x0000000707077c24 */ /* 0x000fe4000f8e0206 */
[----:B------:R-:W-:Y:S01]  /*afe0*/  FMUL R6, R9, UR6 ;  /* 0x0000000609067c20 */ /* 0x000fe20008400000 */
[----:B------:R-:W-:Y:S01]  /*aff0*/  ULDC UR6, c[0x0][0x618] ;  /* 0x0001860000067ab9 */ /* 0x000fe20000000800 */
[----:B------:R-:W-:Y:S01]  /*b000*/  ULDC UR7, c[0x0][0x154] ;  /* 0x0000550000077ab9 */ /* 0x000fe20000000800 */
[----:B------:R-:W-:-:S03]  /*b010*/  IMAD.IADD R5, R5, 0x1, R7 ;  /* 0x0000000105057824 */ /* 0x000fc600078e0207 */
[----:B------:R-:W3:Y:S02]  /*b020*/  F2I.U32.TRUNC.NTZ R6, R6 ;  /* 0x0000000600067305 */ /* 0x000ee4000020f000 */
[----:B------:R-:W-:Y:S02]  /*b030*/  SHF.R.U64 R9, R4, UR6, R5 ;  /* 0x0000000604097c19 */ /* 0x000fe40008001205 */
[----:B-1----:R-:W-:-:S05]  /*b040*/  I2FP.F32.U32 R4, R12 ;  /* 0x0000000c00047245 */ /* 0x002fca0000201000 */
[----:B------:R-:W-:Y:S01]  /*b050*/  FMUL R22, R4, UR7 ;  /* 0x0000000704167c20 */ /* 0x000fe20008400000 */
[----:B------:R-:W-:Y:S01]  /*b060*/  SHF.R.U32.HI R4, RZ, UR6, R5 ;  /* 0x00000006ff047c19 */ /* 0x000fe20008011605 */
[----:B------:R-:W-:-:S03]  /*b070*/  ULDC UR6, c[0x0][0x658] ;  /* 0x0001960000067ab9 */ /* 0x000fc60000000800 */
[--C-:B------:R-:W-:Y:S01]  /*b080*/  SHF.R.U64 R20, R9, UR8, R4.reuse ;  /* 0x0000000809147c19 */ /* 0x100fe20008001204 */
[----:B------:R-:W1:Y:S01]  /*b090*/  F2I.U32.TRUNC.NTZ R22, R22 ;  /* 0x0000001600167305 */ /* 0x000e62000020f000 */
[----:B------:R-:W-:Y:S01]  /*b0a0*/  SHF.R.U32.HI R5, RZ, UR8, R4 ;  /* 0x00000008ff057c19 */ /* 0x000fe20008011604 */
[----:B---3--:R-:W-:-:S03]  /*b0b0*/  IMAD.MOV R6, RZ, RZ, -R6 ;  /* 0x000000ffff067224 */ /* 0x008fc600078e0a06 */
[--C-:B------:R-:W-:Y:S01]  /*b0c0*/  SHF.R.U64 R15, R20, UR6, R5.reuse ;  /* 0x00000006140f7c19 */ /* 0x100fe20008001205 */
[----:B--2---:R-:W-:Y:S01]  /*b0d0*/  IMAD R14, R25, R6, R14 ;  /* 0x00000006190e7224 */ /* 0x004fe200078e020e */
[----:B------:R-:W-:-:S03]  /*b0e0*/  SHF.R.U32.HI R23, RZ, UR6, R5 ;  /* 0x00000006ff177c19 */ /* 0x000fc60008011605 */
[----:B------:R-:W-:Y:S02]  /*b0f0*/  IMAD.MOV.U32 R4, RZ, RZ, R15 ;  /* 0x000000ffff047224 */ /* 0x000fe400078e000f */
[----:B------:R-:W-:Y:S01]  /*b100*/  IMAD.MOV.U32 R5, RZ, RZ, R23 ;  /* 0x000000ffff057224 */ /* 0x000fe200078e0017 */
[----:B-1----:R-:W-:Y:S06]  /*b110*/  @!P1 BRA `(.L_x_301) ;  /* 0x0000000000289947 */ /* 0x002fec0003800000 */
[----:B------:R-:W-:Y:S02]  /*b120*/  ULDC UR6, c[0x0][0x64c] ;  /* 0x0001930000067ab9 */ /* 0x000fe40000000800 */
[----:B------:R-:W-:-:S05]  /*b130*/  IADD3 R5, P1, R15, UR6, RZ ;  /* 0x000000060f057c10 */ /* 0x000fca000ff3e0ff */
[----:B------:R-:W-:-:S04]  /*b140*/  IMAD.X R23, RZ, RZ, R23, P1 ;  /* 0x000000ffff177224 */ /* 0x000fc800008e0617 */
[----:B------:R-:W-:-:S04]  /*b150*/  IMAD.WIDE.U32 R6, R23, UR10, RZ ;  /* 0x0000000a17067c25 */ /* 0x000fc8000f8e00ff */
[----:B------:R-:W-:-:S04]  /*b160*/  IMAD.WIDE.U32 R6, P1, R5, UR11, R6 ;  /* 0x0000000b05067c25 */ /* 0x000fc8000f820006 */
[----:B------:R-:W-:-:S04]  /*b170*/  IMAD.WIDE.U32 R4, R5, UR10, RZ ;  /* 0x0000000a05047c25 */ /* 0x000fc8000f8e00ff */
[----:B------:R-:W-:Y:S01]  /*b180*/  IMAD.MOV.U32 R4, RZ, RZ, R7 ;  /* 0x000000ffff047224 */ /* 0x000fe200078e0007 */
[----:B------:R-:W-:Y:S01]  /*b190*/  IADD3 RZ, P3, R5, R6, RZ ;  /* 0x0000000605ff7210 */ /* 0x000fe20007f7e0ff */
[----:B------:R-:W-:-:S04]  /*b1a0*/  IMAD.X R5, RZ, RZ, RZ, P1 ;  /* 0x000000ffff057224 */ /* 0x000fc800008e06ff */
[----:B------:R-:W-:-:S08]  /*b1b0*/  IMAD.WIDE.U32.X R4, R23, UR11, R4, P3 ;  /* 0x0000000b17047c25 */ /* 0x000fd000098e0404 */
.L_x_301:
[----:B------:R-:W-:Y:S01]  /*b1c0*/  ISETP.NE.AND P1, PT, R2, 0x1, PT ;  /* 0x000000010200780c */ /* 0x000fe20003f25270 */
[----:B------:R-:W-:Y:S01]  /*b1d0*/  ULDC UR6, c[0x0][0x648] ;  /* 0x0001920000067ab9 */ /* 0x000fe20000000800 */
[----:B------:R-:W-:Y:S01]  /*b1e0*/  LOP3.LUT R20, R20, UR13, RZ, 0xc0, !PT ;  /* 0x0000000d14147c12 */ /* 0x000fe2000f8ec0ff */
[----:B------:R-:W-:Y:S01]  /*b1f0*/  IMAD.MOV R22, RZ, RZ, -R22 ;  /* 0x000000ffff167224 */ /* 0x000fe200078e0a16 */
[----:B------:R-:W-:Y:S01]  /*b200*/  SHF.R.U64 R5, R4, UR6, R5 ;  /* 0x0000000604057c19 */ /* 0x000fe20008001205 */
[----:B------:R-:W-:Y:S01]  /*b210*/  ULDC UR6, c[0x0][0x638] ;  /* 0x00018e0000067ab9 */ /* 0x000fe20000000800 */
[----:B------:R-:W-:Y:S01]  /*b220*/  LOP3.LUT R6, R9, UR4, RZ, 0xc0, !PT ;  /* 0x0000000409067c12 */ /* 0x000fe2000f8ec0ff */
[----:B------:R-:W-:Y:S02]  /*b230*/  ULDC UR7, c[0x0][0x610] ;  /* 0x0001840000077ab9 */ /* 0x000fe40000000800 */
[----:B------:R-:W-:Y:S02]  /*b240*/  IMAD.MOV R4, RZ, RZ, -R5 ;  /* 0x000000ffff047224 */ /* 0x000fe400078e0a05 */
[----:B------:R-:W-:-:S02]  /*b250*/  IMAD R5, R5, UR21, R20 ;  /* 0x0000001505057c24 */ /* 0x000fc4000f8e0214 */
[----:B0-----:R-:W-:Y:S02]  /*b260*/  @P1 IMAD R14, R21, R22, R12 ;  /* 0x00000016150e1224 */ /* 0x001fe400078e020c */
[----:B------:R-:W-:Y:S01]  /*b270*/  IMAD R15, R4, UR6, R15 ;  /* 0x00000006040f7c24 */ /* 0x000fe2000f8e020f */
[----:B------:R-:W-:Y:S01]  /*b280*/  ULDC UR6, c[0x0][0x600] ;  /* 0x0001800000067ab9 */ /* 0x000fe20000000800 */
[----:B------:R-:W-:Y:S02]  /*b290*/  IMAD R14, R5, UR7, R14 ;  /* 0x00000007050e7c24 */ /* 0x000fe4000f8e020e */
[----:B------:R-:W-:Y:S02]  /*b2a0*/  IMAD R15, R15, UR6, R6 ;  /* 0x000000060f0f7c24 */ /* 0x000fe4000f8e0206 */
[----:B------:R-:W-:-:S03]  /*b2b0*/  IMAD.MOV.U32 R4, RZ, RZ, 0x1 ;  /* 0x00000001ff047424 */ /* 0x000fc600078e00ff */
[----:B------:R-:W-:Y:S02]  /*b2c0*/  SEL R9, R15, R14, !P1 ;  /* 0x0000000e0f097207 */ /* 0x000fe40004800000 */
[----:B------:R-:W-:-:S07]  /*b2d0*/  SEL R7, R14, R15, !P1 ;  /* 0x0000000f0e077207 */ /* 0x000fce0004800000 */
.L_x_299:
[----:B------:R-:W-:Y:S05]  /*b2e0*/  BSYNC B1 ;  /* 0x0000000000017941 */ /* 0x000fea0003800000 */
.L_x_298:
[----:B------:R-:W-:-:S13]  /*b2f0*/  LOP3.LUT P1, RZ, R4, 0xff, RZ, 0xc0, !PT ;  /* 0x000000ff04ff7812 */ /* 0x000fda000782c0ff */
[----:B------:R-:W-:Y:S05]  /*b300*/  @P1 BRA `(.L_x_302) ;  /* 0xfffffff400281947 */ /* 0x000fea000383ffff */
[----:B------:R-:W-:Y:S05]  /*b310*/  BSYNC B0 ;  /* 0x0000000000007941 */ /* 0x000fea0003800000 */
.L_x_290:
[----:B------:R-:W-:-:S03]  /*b320*/  UMOV UR6, 0xffffffff ;  /* 0xffffffff00067882 */ /* 0x000fc60000000000 */
[----:B------:R-:W-:Y:S05]  /*b330*/  BRA.DIV UR6, `(.L_x_303) ;  /* 0x0000000606187947 */ /* 0x000fea000b800000 */
[----:B------:R-:W-:-:S13]  /*b340*/  ELECT P6, URZ, PT ;  /* 0x00000000003f782f */ /* 0x000fda00038c0000 */
.L_x_317:
[----:B------:R-:W-:Y:S04]  /*b350*/  BSSY B0, `(.L_x_304) ;  /* 0x000002b000007945 */ /* 0x000fe80003800000 */
[----:B------:R-:W-:Y:S05]  /*b360*/  @!P6 BRA `(.L_x_305) ;  /* 0x0000000000a4e947 */ /* 0x000fea0003800000 */
[----:B------:R-:W-:-:S04]  /*b370*/  LOP3.LUT R19, R19, 0x2, RZ, 0xfc, !PT ;  /* 0x0000000213137812 */ /* 0x000fc800078efcff */
[----:B------:R-:W-:-:S13]  /*b380*/  ISETP.NE.AND P0, PT, R19, 0x3, PT ;  /* 0x000000031300780c */ /* 0x000fda0003f05270 */
[----:B------:R-:W-:Y:S05]  /*b390*/  @!P0 BRA `(.L_x_306) ;  /* 0x0000000000048947 */ /* 0x000fea0003800000 */
[----:B------:R-:W-:Y:S01]  /*b3a0*/  BPT.TRAP 0x1 ;  /* 0x000000040000795c */ /* 0x000fe20000300000 */
.L_x_306:
[----:B------:R-:W0:Y:S01]  /*b3b0*/  S2R R5, SR_CgaCtaId ;  /* 0x0000000000057919 */ /* 0x000e220000008800 */
[----:B------:R-:W-:Y:S02]  /*b3c0*/  MOV R2, 0x400 ;  /* 0x0000040000027802 */ /* 0x000fe40000000f00 */
[----:B------:R-:W-:Y:S02]  /*b3d0*/  SHF.L.U32 R4, R3, 0x1f, RZ ;  /* 0x0000001f03047819 */ /* 0x000fe400000006ff */
[----:B0-----:R-:W-:-:S05]  /*b3e0*/  LEA R5, R5, R2, 0x18 ;  /* 0x0000000205057211 */ /* 0x001fca00078ec0ff */
[----:B------:R-:W-:-:S04]  /*b3f0*/  VIADD R5, R5, 0x20 ;  /* 0x0000002005057836 */ /* 0x000fc80000000000 */
[C---:B------:R-:W-:Y:S02]  /*b400*/  IMAD R7, R0.reuse, 0x8, R5 ;  /* 0x0000000800077824 */ /* 0x040fe400078e0205 */
[----:B------:R-:W-:Y:S02]  /*b410*/  VIADD R0, R0, 0x1 ;  /* 0x0000000100007836 */ /* 0x000fe40000000000 */
[----:B------:R-:W0:Y:S03]  /*b420*/  SYNCS.PHASECHK.TRANS64.TRYWAIT P0, [R7+URZ], R4 ;  /* 0x00000004070075a7 */ /* 0x000e26000800017f */
[----:B------:R-:W-:-:S04]  /*b430*/  ISETP.NE.AND P1, PT, R0, 0x4, PT ;  /* 0x000000040000780c */ /* 0x000fc80003f25270 */
[----:B------:R-:W-:Y:S02]  /*b440*/  SEL R2, RZ, 0x1, P1 ;  /* 0x00000001ff027807 */ /* 0x000fe40000800000 */
[----:B------:R-:W-:Y:S02]  /*b450*/  SEL R0, R0, RZ, P1 ;  /* 0x000000ff00007207 */ /* 0x000fe40000800000 */
[----:B------:R-:W-:-:S03]  /*b460*/  LOP3.LUT R9, R3, R2, RZ, 0x3c, !PT ;  /* 0x0000000203097212 */ /* 0x000fc600078e3cff */
[----:B------:R-:W-:Y:S01]  /*b470*/  IMAD R6, R0, 0x8, R5 ;  /* 0x0000000800067824 */ /* 0x000fe200078e0205 */
[----:B------:R-:W-:Y:S01]  /*b480*/  SHF.L.U32 R3, R9, 0x1f, RZ ;  /* 0x0000001f09037819 */ /* 0x000fe200000006ff */
[----:B0-----:R-:W-:Y:S06]  /*b490*/  @!P0 BRA `(.L_x_307) ;  /* 0x0000000000e08947 */ /* 0x001fec0003800000 */
.L_x_318:
[----:B------:R-:W1:Y:S01]  /*b4a0*/  SYNCS.PHASECHK.TRANS64.TRYWAIT P0, [R6+URZ], R3 ;  /* 0x00000003060075a7 */ /* 0x000e62000800017f */
[----:B------:R-:W-:-:S05]  /*b4b0*/  VIADD R0, R0, 0x1 ;  /* 0x0000000100007836 */ /* 0x000fca0000000000 */
[----:B------:R-:W-:-:S04]  /*b4c0*/  ISETP.NE.AND P1, PT, R0, 0x4, PT ;  /* 0x000000040000780c */ /* 0x000fc80003f25270 */
[----:B------:R-:W-:Y:S02]  /*b4d0*/  SEL R2, RZ, 0x1, P1 ;  /* 0x00000001ff027807 */ /* 0x000fe40000800000 */
[----:B------:R-:W-:Y:S02]  /*b4e0*/  SEL R0, R0, RZ, P1 ;  /* 0x000000ff00007207 */ /* 0x000fe40000800000 */
[----:B------:R-:W-:-:S03]  /*b4f0*/  LOP3.LUT R9, R9, R2, RZ, 0x3c, !PT ;  /* 0x0000000209097212 */ /* 0x000fc600078e3cff */
[----:B0-----:R-:W-:Y:S01]  /*b500*/  IMAD R7, R0, 0x8, R5 ;  /* 0x0000000800077824 */ /* 0x001fe200078e0205 */
[----:B------:R-:W-:Y:S01]  /*b510*/  SHF.L.U32 R4, R9, 0x1f, RZ ;  /* 0x0000001f09047819 */ /* 0x000fe200000006ff */
[----:B-1----:R-:W-:Y:S06]  /*b520*/  @!P0 BRA `(.L_x_308) ;  /* 0x0000000000d08947 */ /* 0x002fec0003800000 */
.L_x_319:
[----:B------:R-:W1:Y:S01]  /*b530*/  SYNCS.PHASECHK.TRANS64.TRYWAIT P0, [R7+URZ], R4 ;  /* 0x00000004070075a7 */ /* 0x000e62000800017f */
[----:B------:R-:W-:-:S05]  /*b540*/  VIADD R0, R0, 0x1 ;  /* 0x0000000100007836 */ /* 0x000fca0000000000 */
[----:B------:R-:W-:-:S04]  /*b550*/  ISETP.NE.AND P1, PT, R0, 0x4, PT ;  /* 0x000000040000780c */ /* 0x000fc80003f25270 */
[----:B------:R-:W-:Y:S02]  /*b560*/  SEL R2, RZ, 0x1, P1 ;  /* 0x00000001ff027807 */ /* 0x000fe40000800000 */
[----:B------:R-:W-:Y:S02]  /*b570*/  SEL R0, R0, RZ, P1 ;  /* 0x000000ff00007207 */ /* 0x000fe40000800000 */
[----:B------:R-:W-:Y:S01]  /*b580*/  LOP3.LUT R2, R9, R2, RZ, 0x3c, !PT ;  /* 0x0000000209027212 */ /* 0x000fe200078e3cff */
[----:B-1----:R-:W-:Y:S06]  /*b590*/  @!P0 BRA `(.L_x_309) ;  /* 0x0000000000c88947 */ /* 0x002fec0003800000 */
.L_x_320:
[----:B------:R-:W-:Y:S01]  /*b5a0*/  IMAD R5, R0, 0x8, R5 ;  /* 0x0000000800057824 */ /* 0x000fe200078e0205 */
[----:B------:R-:W-:-:S07]  /*b5b0*/  SHF.L.U32 R0, R2, 0x1f, RZ ;  /* 0x0000001f02007819 */ /* 0x000fce00000006ff */
.L_x_310:
[----:B--2---:R2:W3:Y:S02]  /*b5c0*/  SYNCS.PHASECHK.TRANS64.TRYWAIT P0, [R5+URZ], R0 ;  /* 0x00000000050075a7 */ /* 0x0044e4000800017f */
[----:B---3--:R-:W-:Y:S05]  /*b5d0*/  @!P0 NANOSLEEP.SYNCS 0x989680 ;  /* 0x009896800000895d */ /* 0x008fea0003900000 */
[----:B------:R-:W3:Y:S02]  /*b5e0*/  @!P0 SYNCS.PHASECHK.TRANS64 P0, [R5+URZ], R0 ;  /* 0x00000000050085a7 */ /* 0x000ee4000800007f */
[----:B---3--:R-:W-:Y:S05]  /*b5f0*/  @!P0 BRA `(.L_x_310) ;  /* 0xfffffffc00f08947 */ /* 0x008fea000383ffff */
.L_x_305:
[----:B------:R-:W-:Y:S05]  /*b600*/  BSYNC B0 ;  /* 0x0000000000007941 */ /* 0x000fea0003800000 */
.L_x_304:
[----:B------:R-:W-:Y:S05]  /*b610*/  EXIT ;  /* 0x000000000000794d */ /* 0x000fea0003800000 */
.L_x_17:
[----:B---3--:R3:W4:Y:S02]  /*b620*/  SYNCS.PHASECHK.TRANS64.TRYWAIT P1, [R3+URZ], R0 ;  /* 0x00000000030075a7 */ /* 0x008724000802017f */
[----:B----4-:R-:W-:Y:S05]  /*b630*/  @!P1 NANOSLEEP.SYNCS 0x989680 ;  /* 0x009896800000995d */ /* 0x010fea0003900000 */
[----:B------:R-:W4:Y:S02]  /*b640*/  @!P1 SYNCS.PHASECHK.TRANS64 P1, [R3+URZ], R0 ;  /* 0x00000000030095a7 */ /* 0x000f24000802007f */
[----:B----4-:R-:W-:Y:S05]  /*b650*/  @!P1 BRA `(.L_x_17) ;  /* 0xfffffffc00f09947 */ /* 0x010fea000383ffff */
[----:B------:R-:W-:Y:S05]  /*b660*/  BRA `(.L_x_16) ;  /* 0xffffff5800e87947 */ /* 0x000fea000383ffff */
.L_x_22:
[----:B-1----:R-:W-:-:S04]  /*b670*/  IMAD.U32 R4, RZ, RZ, UR7 ;  /* 0x00000007ff047e24 */ /* 0x002fc8000f8e00ff */
[----:B------:R1:W2:Y:S03]  /*b680*/  SYNCS.PHASECHK.TRANS64.TRYWAIT P1, [R4+URZ], R3 ;  /* 0x00000003040075a7 */ /* 0x0002a6000802017f */
[----:B--2---:R-:W-:Y:S05]  /*b690*/  @!P1 NANOSLEEP.SYNCS 0x989680 ;  /* 0x009896800000995d */ /* 0x004fea0003900000 */
[----:B------:R-:W2:Y:S02]  /*b6a0*/  @!P1 SYNCS.PHASECHK.TRANS64 P1, [R4+URZ], R3 ;  /* 0x00000003040095a7 */ /* 0x000ea4000802007f */
[----:B--2---:R-:W-:Y:S05]  /*b6b0*/  @!P1 BRA `(.L_x_22) ;  /* 0xfffffffc00ec9947 */ /* 0x004fea000383ffff */
[----:B------:R-:W-:Y:S05]  /*b6c0*/  BRA `(.L_x_21) ;  /* 0xffffff5c00d07947 */ /* 0x000fea000383ffff */
.L_x_291:
[----:B------:R-:W-:Y:S01]  /*b6d0*/  BSSY B1, `(.L_x_311) ;  /* 0x0000006000017945 */ /* 0x000fe20003800000 */
[----:B------:R-:W-:-:S07]  /*b6e0*/  IMAD.MOV.U32 R15, RZ, RZ, -0x1 ;  /* 0xffffffffff0f7424 */ /* 0x000fce00078e00ff */
[----:B------:R-:W-:Y:S05]  /*b6f0*/  WARPSYNC.COLLECTIVE R15, `(.L_x_312) ;  /* 0x000000000f0c7348 */ /* 0x000fea0003c00000 */
[----:B------:R-:W-:Y:S02]  /*b700*/  ELECT P6, UR62, PT ;  /* 0x00000000003e782f */ /* 0x000fe400038c0000 */
[----:B------:R-:W-:Y:S01]  /*b710*/  MOV R14, UR62 ;  /* 0x0000003e000e7c02 */ /* 0x000fe20008000f00 */
[----:B------:R-:W-:Y:S10]  /*b720*/  ENDCOLLECTIVE ;  /* 0x000000000000791b */ /* 0x000ff40003800000 */
.L_x_312:
[----:B------:R-:W-:Y:S05]  /*b730*/  BSYNC B1 ;  /* 0x0000000000017941 */ /* 0x000fea0003800000 */
.L_x_311:
[----:B------:R-:W-:Y:S05]  /*b740*/  BRA `(.L_x_313) ;  /* 0xfffffff000247947 */ /* 0x000fea000383ffff */
.L_x_294:
[----:B0-----:R0:W1:Y:S02]  /*b750*/  SYNCS.PHASECHK.TRANS64.TRYWAIT P1, [R12+URZ+0x20], R7 ;  /* 0x000020070c0075a7 */ /* 0x001064000802017f */
[----:B-1----:R-:W-:Y:S05]  /*b760*/  @!P1 NANOSLEEP.SYNCS 0x989680 ;  /* 0x009896800000995d */ /* 0x002fea0003900000 */
[----:B------:R-:W1:Y:S02]  /*b770*/  @!P1 SYNCS.PHASECHK.TRANS64 P1, [R12+URZ+0x20], R7 ;  /* 0x000020070c0095a7 */ /* 0x000e64000802007f */
[----:B-1----:R-:W-:Y:S05]  /*b780*/  @!P1 BRA `(.L_x_294) ;  /* 0xfffffffc00f09947 */ /* 0x002fea000383ffff */
[----:B------:R-:W-:Y:S05]  /*b790*/  BRA `(.L_x_314) ;  /* 0xfffffff000607947 */ /* 0x000fea000383ffff */
.L_x_303:
[----:B------:R-:W-:Y:S01]  /*b7a0*/  BSSY B0, `(.L_x_315) ;  /* 0x0000006000007945 */ /* 0x000fe20003800000 */
[----:B------:R-:W-:-:S07]  /*b7b0*/  IMAD.MOV.U32 R15, RZ, RZ, -0x1 ;  /* 0xffffffffff0f7424 */ /* 0x000fce00078e00ff */
[----:B------:R-:W-:Y:S05]  /*b7c0*/  WARPSYNC.COLLECTIVE R15, `(.L_x_316) ;  /* 0x000000000f0c7348 */ /* 0x000fea0003c00000 */
[----:B------:R-:W-:Y:S02]  /*b7d0*/  ELECT P6, UR62, PT ;  /* 0x00000000003e782f */ /* 0x000fe400038c0000 */
[----:B------:R-:W-:Y:S01]  /*b7e0*/  MOV R14, UR62 ;  /* 0x0000003e000e7c02 */ /* 0x000fe20008000f00 */
[----:B------:R-:W-:Y:S10]  /*b7f0*/  ENDCOLLECTIVE ;  /* 0x000000000000791b */ /* 0x000ff40003800000 */
.L_x_316:
[----:B------:R-:W-:Y:S05]  /*b800*/  BSYNC B0 ;  /* 0x0000000000007941 */ /* 0x000fea0003800000 */
.L_x_315:
[----:B------:R-:W-:Y:S05]  /*b810*/  BRA `(.L_x_317) ;  /* 0xfffffff800cc7947 */ /* 0x000fea000383ffff */
.L_x_307:
[----:B0-----:R0:W1:Y:S02]  /*b820*/  SYNCS.PHASECHK.TRANS64.TRYWAIT P0, [R7+URZ], R4 ;  /* 0x00000004070075a7 */ /* 0x001064000800017f */
[----:B-1----:R-:W-:Y:S05]  /*b830*/  @!P0 NANOSLEEP.SYNCS 0x989680 ;  /* 0x009896800000895d */ /* 0x002fea0003900000 */
[----:B------:R-:W1:Y:S02]  /*b840*/  @!P0 SYNCS.PHASECHK.TRANS64 P0, [R7+URZ], R4 ;  /* 0x00000004070085a7 */ /* 0x000e64000800007f */
[----:B-1----:R-:W-:Y:S05]  /*b850*/  @!P0 BRA `(.L_x_307) ;  /* 0xfffffffc00f08947 */ /* 0x002fea000383ffff */
[----:B------:R-:W-:Y:S05]  /*b860*/  BRA `(.L_x_318) ;  /* 0xfffffffc000c7947 */ /* 0x000fea000383ffff */
.L_x_308:
[----:B0-----:R0:W1:Y:S02]  /*b870*/  SYNCS.PHASECHK.TRANS64.TRYWAIT P0, [R6+URZ], R3 ;  /* 0x00000003060075a7 */ /* 0x001064000800017f */
[----:B-1----:R-:W-:Y:S05]  /*b880*/  @!P0 NANOSLEEP.SYNCS 0x989680 ;  /* 0x009896800000895d */ /* 0x002fea0003900000 */
[----:B------:R-:W1:Y:S02]  /*b890*/  @!P0 SYNCS.PHASECHK.TRANS64 P0, [R6+URZ], R3 ;  /* 0x00000003060085a7 */ /* 0x000e64000800007f */
[----:B-1----:R-:W-:Y:S05]  /*b8a0*/  @!P0 BRA `(.L_x_308) ;  /* 0xfffffffc00f08947 */ /* 0x002fea000383ffff */
[----:B------:R-:W-:Y:S05]  /*b8b0*/  BRA `(.L_x_319) ;  /* 0xfffffffc001c7947 */ /* 0x000fea000383ffff */
.L_x_309:
[----:B-1----:R1:W2:Y:S02]  /*b8c0*/  SYNCS.PHASECHK.TRANS64.TRYWAIT P0, [R7+URZ], R4 ;  /* 0x00000004070075a7 */ /* 0x0022a4000800017f */
[----:B--2---:R-:W-:Y:S05]  /*b8d0*/  @!P0 NANOSLEEP.SYNCS 0x989680 ;  /* 0x009896800000895d */ /* 0x004fea0003900000 */
[----:B------:R-:W2:Y:S02]  /*b8e0*/  @!P0 SYNCS.PHASECHK.TRANS64 P0, [R7+URZ], R4 ;  /* 0x00000004070085a7 */ /* 0x000ea4000800007f */
[----:B--2---:R-:W-:Y:S05]  /*b8f0*/  @!P0 BRA `(.L_x_309) ;  /* 0xfffffffc00f08947 */ /* 0x004fea000383ffff */
[----:B------:R-:W-:Y:S05]  /*b900*/  BRA `(.L_x_320) ;  /* 0xfffffffc00247947 */ /* 0x000fea000383ffff */
.L_x_321:
[----:B------:R-:W-:-:S00]  /*b910*/  BRA `(.L_x_321) ;  /* 0xfffffffc00fc7947 */ /* 0x000fc0000383ffff */
[----:B------:R-:W-:-:S00]  /*b920*/  NOP ;  /* 0x0000000000007918 */ /* 0x000fc00000000000 */
        /* <DEDUP_REMOVED lines=13> */
.L_x_322:


//--------------------- .nv.global.init           --------------------------
	.section	.nv.global.init,"aw",@progbits
.nv.global.init:
	.type		$str$22,@object
	.size		$str$22,($str$23 - $str$22)
$str$22:
        /*0000*/ 	.byte	0x6b, 0x5f, 0x74, 0x69, 0x6c, 0x65, 0x5f, 0x63, 0x6f, 0x75, 0x6e, 0x74, 0x20, 0x3e, 0x3d, 0x20
        /*0010*/ 	.byte	0x31, 0x00
	.type		$str$23,@object
	.size		$str$23,(__unnamed_1 - $str$23)
$str$23:
        /*0012*/ 	.byte	0x2f, 0x74, 0x6d, 0x70, 0x2f, 0x63, 0x75, 0x74, 0x6c, 0x61, 0x73, 0x73, 0x5f, 0x73, 0x77, 0x65
        /*0022*/ 	.byte	0x65, 0x70, 0x5f, 0x73, 0x72, 0x63, 0x2f, 0x69, 0x6e, 0x63, 0x6c, 0x75, 0x64, 0x65, 0x2f, 0x63
        /*0032*/ 	.byte	0x75, 0x74, 0x6c, 0x61, 0x73, 0x73, 0x2f, 0x67, 0x65, 0x6d, 0x6d, 0x2f, 0x63, 0x6f, 0x6c, 0x6c
        /*0042*/ 	.byte	0x65, 0x63, 0x74, 0x69, 0x76, 0x65, 0x2f, 0x73, 0x6d, 0x39, 0x30, 0x5f, 0x6d, 0x6d, 0x61, 0x5f
        /*0052*/ 	.byte	0x74, 0x6d, 0x61, 0x5f, 0x67, 0x6d, 0x6d, 0x61, 0x5f, 0x73, 0x73, 0x5f, 0x77, 0x61, 0x72, 0x70
        /*0062*/ 	.byte	0x73, 0x70, 0x65, 0x63, 0x69, 0x61, 0x6c, 0x69, 0x7a, 0x65, 0x64, 0x2e, 0x68, 0x70, 0x70, 0x00
	.type		__unnamed_1,@object
	.size		__unnamed_1,(.L_0 - __unnamed_1)
__unnamed_1:
        /*0072*/ 	.byte	0x76, 0x6f, 0x69, 0x64, 0x20, 0x63, 0x75, 0x74, 0x6c, 0x61, 0x73, 0x73, 0x3a, 0x3a, 0x67, 0x65
        /* <DEDUP_REMOVED lines=179> */
        /*0bb2*/ 	.byte	0x65, 0x3a, 0x3a, 0x69, 0x64, 0x65, 0x6e, 0x74, 0x69, 0x74, 0x79, 0x5d, 0x00
.L_0:


//--------------------- .nv.shared._ZN7cutlass13device_kernelINS_4gemm6kernel13GemmUniversalIN4cute5tupleIJiiiiEEENS1_10collective13CollectiveMmaINS1_34MainloopSm90TmaGmmaWarpSpecializedILi4ENS5_IJNS4_1CILi1EEESB_SB_EEENS1_35KernelTmaWarpSpecializedCooperativeEEENS5_IJNSA_ILi128EEENSA_ILi256EEENSA_ILi64EEEEEENS_6half_tENS5_IJSB_llEEESJ_NS5_IJlSB_lEEENS4_8TiledMMAINS4_8MMA_AtomIJNS4_4SM904GMMA26MMA_64x256x16_F32F16F16_SSILNSP_5MajorE1ELSR_0ELNSP_7ScaleInE1ELSS_1EEEEEENS4_6LayoutINS5_IJNSA_ILi2EEESB_SB_EEENS5_IJSB_NSA_ILi0EEESY_EEEEENS5_IJNS4_10UnderscoreES11_S11_EEEEENS4_13SM90_TMA_LOADENS4_14ComposedLayoutINS4_7SwizzleILi3ELi4ELi3EEENS4_18smem_ptr_flag_bitsILi16EEENSV_INS5_IJSH_NSA_ILi8EEEEEENS5_IJSB_SH_EEEEEEEvNS4_8identityES14_NS15_IS17_S19_NSV_INS5_IJS1A_SH_EEENS5_IJSH_SB_EEEEEEEvS1F_EENS_8epilogue10collective6detail29Sm90TmaWarpSpecializedAdapterINS1M_15DefaultEpilogueISJ_SL_SL_NS1L_6thread17LinearCombinationISJ_Li1EffLNS1Q_9ScaleType4KindE0ELNS_15FloatRoundStyleE2ESJ_EENS1_15EpilogueDefaultEEEEEvvEEEEvNT_6ParamsE --------------------------
	.section	.nv.shared._ZN7cutlass13device_kernelINS_4gemm6kernel13GemmUniversalIN4cute5tupleIJiiiiEEENS1_10collective13CollectiveMmaINS1_34MainloopSm90TmaGmmaWarpSpecializedILi4ENS5_IJNS4_1CILi1EEESB_SB_EEENS1_35KernelTmaWarpSpecializedCooperativeEEENS5_IJNSA_ILi128EEENSA_ILi256EEENSA_ILi64EEEEEENS_6half_tENS5_IJSB_llEEESJ_NS5_IJlSB_lEEENS4_8TiledMMAINS4_8MMA_AtomIJNS4_4SM904GMMA26MMA_64x256x16_F32F16F16_SSILNSP_5MajorE1ELSR_0ELNSP_7ScaleInE1ELSS_1EEEEEENS4_6LayoutINS5_IJNSA_ILi2EEESB_SB_EEENS5_IJSB_NSA_ILi0EEESY_EEEEENS5_IJNS4_10UnderscoreES11_S11_EEEEENS4_13SM90_TMA_LOADENS4_14ComposedLayoutINS4_7SwizzleILi3ELi4ELi3EEENS4_18smem_ptr_flag_bitsILi16EEENSV_INS5_IJSH_NSA_ILi8EEEEEENS5_IJSB_SH_EEEEEEEvNS4_8identityES14_NS15_IS17_S19_NSV_INS5_IJS1A_SH_EEENS5_IJSH_SB_EEEEEEEvS1F_EENS_8epilogue10collective6detail29Sm90TmaWarpSpecializedAdapterINS1M_15DefaultEpilogueISJ_SL_SL_NS1L_6thread17LinearCombinationISJ_Li1EffLNS1Q_9ScaleType4KindE0ELNS_15FloatRoundStyleE2ESJ_EENS1_15EpilogueDefaultEEEEEvvEEEEvNT_6ParamsE,"aw",@nobits
	.sectionflags	@""
	.align	16
	.zero		1024


//--------------------- .nv.shared.reserved.0     --------------------------
	.section	.nv.shared.reserved.0,"aw",@nobits
	.weak		__nv_reservedSMEM_offset_0_alias
	.size		__nv_reservedSMEM_offset_0_alias, 0, 0
	.other		__nv_reservedSMEM_offset_0_alias,@"STO_CUDA_RESERVED_SHARED STV_DEFAULT"
__nv_reservedSMEM_offset_0_alias:
	.zero		0


//--------------------- .nv.global                --------------------------
	.section	.nv.global,"aw",@nobits
.nv.global:
	.type		_ZN40_INTERNAL_76dfd084_4_k_cu_6f250f7c_237434cute1_E,@object
	.size		_ZN40_INTERNAL_76dfd084_4_k_cu_6f250f7c_237434cute1_E,(_ZN40_INTERNAL_76dfd084_4_k_cu_6f250f7c_237434cuda3std3__45__cpo6cbeginE - _ZN40_INTERNAL_76dfd084_4_k_cu_6f250f7c_237434cute1_E)
_ZN40_INTERNAL_76dfd084_4_k_cu_6f250f7c_237434cute1_E:
	.zero		1
	.type		_ZN40_INTERNAL_76dfd084_4_k_cu_6f250f7c_237434cuda3std3__45__cpo6cbeginE,@object
	.size		_ZN40_INTERNAL_76dfd084_4_k_cu_6f250f7c_237434cuda3std3__45__cpo6cbeginE,(_ZN40_INTERNAL_76dfd084_4_k_cu_6f250f7c_237434cuda3std3__48in_placeE - _ZN40_INTERNAL_76dfd084_4_k_cu_6f250f7c_237434cuda3std3__45__cpo6cbeginE)
_ZN40_INTERNAL_76dfd084_4_k_cu_6f250f7c_237434cuda3std3__45__cpo6cbeginE:
	.zero		1
	.type		_ZN40_INTERNAL_76dfd084_4_k_cu_6f250f7c_237434cuda3std3__48in_placeE,@object
	.size		_ZN40_INTERNAL_76dfd084_4_k_cu_6f250f7c_237434cuda3std3__48in_placeE,(_ZN40_INTERNAL_76dfd084_4_k_cu_6f250f7c_237434cuda3std6ranges3__45__cpo9iter_moveE - _ZN40_INTERNAL_76dfd084_4_k_cu_6f250f7c_237434cuda3std3__48in_placeE)
_ZN40_INTERNAL_76dfd084_4_k_cu_6f250f7c_237434cuda3std3__48in_placeE:
	.zero		1
	.type		_ZN40_INTERNAL_76dfd084_4_k_cu_6f250f7c_237434cuda3std6ranges3__45__cpo9iter_moveE,@object
	.size		_ZN40_INTERNAL_76dfd084_4_k_cu_6f250f7c_237434cuda3std6ranges3__45__cpo9iter_moveE,(_ZN40_INTERNAL_76dfd084_4_k_cu_6f250f7c_237434cuda3std3__45__cpo5beginE - _ZN40_INTERNAL_76dfd084_4_k_cu_6f250f7c_237434cuda3std6ranges3__45__cpo9iter_moveE)
_ZN40_INTERNAL_76dfd084_4_k_cu_6f250f7c_237434cuda3std6ranges3__45__cpo9iter_moveE:
	.zero		1
	.type		_ZN40_INTERNAL_76dfd084_4_k_cu_6f250f7c_237434cuda3std3__45__cpo5beginE,@object
	.size		_ZN40_INTERNAL_76dfd084_4_k_cu_6f250f7c_237434cuda3std3__45__cpo5beginE,(_ZN40_INTERNAL_76dfd084_4_k_cu_6f250f7c_237434cuda3std3__442_GLOBAL__N__76dfd084_4_k_cu_6f250f7c_237436ignoreE - _ZN40_INTERNAL_76dfd084_4_k_cu_6f250f7c_237434cuda3std3__45__cpo5beginE)
_ZN40_INTERNAL_76dfd084_4_k_cu_6f250f7c_237434cuda3std3__45__cpo5beginE:
	.zero		1
	.type		_ZN40_INTERNAL_76dfd084_4_k_cu_6f250f7c_237434cuda3std3__442_GLOBAL__N__76dfd084_4_k_cu_6f250f7c_237436ignoreE,@object
	.size		_ZN40_INTERNAL_76dfd084_4_k_cu_6f250f7c_237434cuda3std3__442_GLOBAL__N__76dfd084_4_k_cu_6f250f7c_237436ignoreE,(_ZN40_INTERNAL_76dfd084_4_k_cu_6f250f7c_237434cute7productE - _ZN40_INTERNAL_76dfd084_4_k_cu_6f250f7c_237434cuda3std3__442_GLOBAL__N__76dfd084_4_k_cu_6f250f7c_237436ignoreE)
_ZN40_INTERNAL_76dfd084_4_k_cu_6f250f7c_237434cuda3std3__442_GLOBAL__N__76dfd084_4_k_cu_6f250f7c_237436ignoreE:
	.zero		1
	.type		_ZN40_INTERNAL_76dfd084_4_k_cu_6f250f7c_237434cute7productE,@object
	.size		_ZN40_INTERNAL_76dfd084_4_k_cu_6f250f7c_237434cute7productE,(_ZN40_INTERNAL_76dfd084_4_k_cu_6f250f7c_237434cuda3std3__45__cpo3endE - _ZN40_INTERNAL_76dfd084_4_k_cu_6f250f7c_237434cute7productE)
_ZN40_INTERNAL_76dfd084_4_k_cu_6f250f7c_237434cute7productE:
	.zero		1
	.type		_ZN40_INTERNAL_76dfd084_4_k_cu_6f250f7c_237434cuda3std3__45__cpo3endE,@object
	.size		_ZN40_INTERNAL_76dfd084_4_k_cu_6f250f7c_237434cuda3std3__45__cpo3endE,(_ZN40_INTERNAL_76dfd084_4_k_cu_6f250f7c_237434cuda3std3__419piecewise_constructE - _ZN40_INTERNAL_76dfd084_4_k_cu_6f250f7c_237434cuda3std3__45__cpo3endE)
_ZN40_INTERNAL_76dfd084_4_k_cu_6f250f7c_237434cuda3std3__45__cpo3endE:
	.zero		1
	.type		_ZN40_INTERNAL_76dfd084_4_k_cu_6f250f7c_237434cuda3std3__419piecewise_constructE,@object
	.size		_ZN40_INTERNAL_76dfd084_4_k_cu_6f250f7c_237434cuda3std3__419piecewise_constructE,(_ZN40_INTERNAL_76dfd084_4_k_cu_6f250f7c_237434cuda3std3__45__cpo4cendE - _ZN40_INTERNAL_76dfd084_4_k_cu_6f250f7c_237434cuda3std3__419piecewise_constructE)
_ZN40_INTERNAL_76dfd084_4_k_cu_6f250f7c_237434cuda3std3__419piecewise_constructE:
	.zero		1
	.type		_ZN40_INTERNAL_76dfd084_4_k_cu_6f250f7c_237434cuda3std3__45__cpo4cendE,@object
	.size		_ZN40_INTERNAL_76dfd084_4_k_cu_6f250f7c_237434cuda3std3__45__cpo4cendE,(_ZN40_INTERNAL_76dfd084_4_k_cu_6f250f7c_237434cuda3std6ranges3__45__cpo4swapE - _ZN40_INTERNAL_76dfd084_4_k_cu_6f250f7c_237434cuda3std3__45__cpo4cendE)
_ZN40_INTERNAL_76dfd084_4_k_cu_6f250f7c_237434cuda3std3__45__cpo4cendE:
	.zero		1
	.type		_ZN40_INTERNAL_76dfd084_4_k_cu_6f250f7c_237434cuda3std6ranges3__45__cpo4swapE,@object
	.size		_ZN40_INTERNAL_76dfd084_4_k_cu_6f250f7c_237434cuda3std6ranges3__45__cpo4swapE,(.L_8 - _ZN40_INTERNAL_76dfd084_4_k_cu_6f250f7c_237434cuda3std6ranges3__45__cpo4swapE)
_ZN40_INTERNAL_76dfd084_4_k_cu_6f250f7c_237434cuda3std6ranges3__45__cpo4swapE:
	.zero		1
.L_8:


//--------------------- .nv.constant0._ZN7cutlass13device_kernelINS_4gemm6kernel13GemmUniversalIN4cute5tupleIJiiiiEEENS1_10collective13CollectiveMmaINS1_34MainloopSm90TmaGmmaWarpSpecializedILi4ENS5_IJNS4_1CILi1EEESB_SB_EEENS1_35KernelTmaWarpSpecializedCooperativeEEENS5_IJNSA_ILi128EEENSA_ILi256EEENSA_ILi64EEEEEENS_6half_tENS5_IJSB_llEEESJ_NS5_IJlSB_lEEENS4_8TiledMMAINS4_8MMA_AtomIJNS4_4SM904GMMA26MMA_64x256x16_F32F16F16_SSILNSP_5MajorE1ELSR_0ELNSP_7ScaleInE1ELSS_1EEEEEENS4_6LayoutINS5_IJNSA_ILi2EEESB_SB_EEENS5_IJSB_NSA_ILi0EEESY_EEEEENS5_IJNS4_10UnderscoreES11_S11_EEEEENS4_13SM90_TMA_LOADENS4_14ComposedLayoutINS4_7SwizzleILi3ELi4ELi3EEENS4_18smem_ptr_flag_bitsILi16EEENSV_INS5_IJSH_NSA_ILi8EEEEEENS5_IJSB_SH_EEEEEEEvNS4_8identityES14_NS15_IS17_S19_NSV_INS5_IJS1A_SH_EEENS5_IJSH_SB_EEEEEEEvS1F_EENS_8epilogue10collective6detail29Sm90TmaWarpSpecializedAdapterINS1M_15DefaultEpilogueISJ_SL_SL_NS1L_6thread17LinearCombinationISJ_Li1EffLNS1Q_9ScaleType4KindE0ELNS_15FloatRoundStyleE2ESJ_EENS1_15EpilogueDefaultEEEEEvvEEEEvNT_6ParamsE --------------------------
	.section	.nv.constant0._ZN7cutlass13device_kernelINS_4gemm6kernel13GemmUniversalIN4cute5tupleIJiiiiEEENS1_10collective13CollectiveMmaINS1_34MainloopSm90TmaGmmaWarpSpecializedILi4ENS5_IJNS4_1CILi1EEESB_SB_EEENS1_35KernelTmaWarpSpecializedCooperativeEEENS5_IJNSA_ILi128EEENSA_ILi256EEENSA_ILi64EEEEEENS_6half_tENS5_IJSB_llEEESJ_NS5_IJlSB_lEEENS4_8TiledMMAINS4_8MMA_AtomIJNS4_4SM904GMMA26MMA_64x256x16_F32F16F16_SSILNSP_5MajorE1ELSR_0ELNSP_7ScaleInE1ELSS_1EEEEEENS4_6LayoutINS5_IJNSA_ILi2EEESB_SB_EEENS5_IJSB_NSA_ILi0EEESY_EEEEENS5_IJNS4_10UnderscoreES11_S11_EEEEENS4_13SM90_TMA_LOADENS4_14ComposedLayoutINS4_7SwizzleILi3ELi4ELi3EEENS4_18smem_ptr_flag_bitsILi16EEENSV_INS5_IJSH_NSA_ILi8EEEEEENS5_IJSB_SH_EEEEEEEvNS4_8identityES14_NS15_IS17_S19_NSV_INS5_IJS1A_SH_EEENS5_IJSH_SB_EEEEEEEvS1F_EENS_8epilogue10collective6detail29Sm90TmaWarpSpecializedAdapterINS1M_15DefaultEpilogueISJ_SL_SL_NS1L_6thread17LinearCombinationISJ_Li1EffLNS1Q_9ScaleType4KindE0ELNS_15FloatRoundStyleE2ESJ_EENS1_15EpilogueDefaultEEEEEvvEEEEvNT_6ParamsE,"a",@progbits
	.sectionflags	@""
	.align	4
.nv.constant0._ZN7cutlass13device_kernelINS_4gemm6kernel13GemmUniversalIN4cute5tupleIJiiiiEEENS1_10collective13CollectiveMmaINS1_34MainloopSm90TmaGmmaWarpSpecializedILi4ENS5_IJNS4_1CILi1EEESB_SB_EEENS1_35KernelTmaWarpSpecializedCooperativeEEENS5_IJNSA_ILi128EEENSA_ILi256EEENSA_ILi64EEEEEENS_6half_tENS5_IJSB_llEEESJ_NS5_IJlSB_lEEENS4_8TiledMMAINS4_8MMA_AtomIJNS4_4SM904GMMA26MMA_64x256x16_F32F16F16_SSILNSP_5MajorE1ELSR_0ELNSP_7ScaleInE1ELSS_1EEEEEENS4_6LayoutINS5_IJNSA_ILi2EEESB_SB_EEENS5_IJSB_NSA_ILi0EEESY_EEEEENS5_IJNS4_10UnderscoreES11_S11_EEEEENS4_13SM90_TMA_LOADENS4_14ComposedLayoutINS4_7SwizzleILi3ELi4ELi3EEENS4_18smem_ptr_flag_bitsILi16EEENSV_INS5_IJSH_NSA_ILi8EEEEEENS5_IJSB_SH_EEEEEEEvNS4_8identityES14_NS15_IS17_S19_NSV_INS5_IJS1A_SH_EEENS5_IJSH_SB_EEEEEEEvS1F_EENS_8epilogue10collective6detail29Sm90TmaWarpSpecializedAdapterINS1M_15DefaultEpilogueISJ_SL_SL_NS1L_6thread17LinearCombinationISJ_Li1EffLNS1Q_9ScaleType4KindE0ELNS_15FloatRoundStyleE2ESJ_EENS1_15EpilogueDefaultEEEEEvvEEEEvNT_6ParamsE:
	.zero		1664


//--------------------- SYMBOLS --------------------------

	.type		.nv.reservedSmem.offset0,@object
	.size		.nv.reservedSmem.offset0,0x4
	.type		__assertfail,@function
